def matmul_kernel(
    a_ptr,
    b_ptr,
    c_ptr,
    M,
    N,
    K,
    stride_am,
    stride_ak,
    stride_bk,
    stride_bn,
    stride_cm,
    stride_cn,
    BLOCK_M: tl.constexpr,
    BLOCK_N: tl.constexpr,
    BLOCK_K: tl.constexpr,
    GROUP_M: tl.constexpr,
):
    pid = tl.program_id(axis=0)
    num_pid_m = tl.cdiv(M, BLOCK_M)
    num_pid_n = tl.cdiv(N, BLOCK_N)
    num_pid_in_group = GROUP_M * num_pid_n
    group_id = pid // num_pid_in_group
    first_pid_m = group_id * GROUP_M
    group_size_m = min(num_pid_m - first_pid_m, GROUP_M)
    pid_m = first_pid_m + ((pid % num_pid_in_group) % group_size_m)
    pid_n = (pid % num_pid_in_group) // group_size_m

    offs_am = (pid_m * BLOCK_M + tl.arange(0, BLOCK_M)) % M
    offs_bn = (pid_n * BLOCK_N + tl.arange(0, BLOCK_N)) % N
    offs_k = tl.arange(0, BLOCK_K)
    a_ptrs = a_ptr + offs_am[:, None] * stride_am + offs_k[None, :] * stride_ak
    b_ptrs = b_ptr + offs_k[:, None] * stride_bk + offs_bn[None, :] * stride_bn

    acc = tl.zeros((BLOCK_M, BLOCK_N), dtype=tl.float32)
    for kk in range(0, tl.cdiv(K, BLOCK_K)):
        a = tl.load(a_ptrs, mask=offs_k[None, :] < K - kk * BLOCK_K, other=0.0)
        b = tl.load(b_ptrs, mask=offs_k[:, None] < K - kk * BLOCK_K, other=0.0)
        acc = tl.dot(a, b, acc)
        a_ptrs += BLOCK_K * stride_ak
        b_ptrs += BLOCK_K * stride_bk

    c = acc.to(c_ptr.dtype.element_ty)
    offs_cm = pid_m * BLOCK_M + tl.arange(0, BLOCK_M)
    offs_cn = pid_n * BLOCK_N + tl.arange(0, BLOCK_N)
    c_ptrs = c_ptr + offs_cm[:, None] * stride_cm + offs_cn[None, :] * stride_cn
    mask = (offs_cm[:, None] < M) & (offs_cn[None, :] < N)
    tl.store(c_ptrs, c, mask=mask)

# config = {"BLOCK_K": 32, "BLOCK_M": 256, "BLOCK_N": 32, "GROUP_M": 8, "arch": "sm_100", "dtype": "bf16", "num_ctas": 1, "num_stages": 4, "num_warps": 4}
# arch = sm_100


// ===== COMPILED SASS (sm_100a) =====

	.target	sm_100a

	.elftype	@"ET_EXEC"


//--------------------- .note.nv.tkinfo           --------------------------
	.section	.note.nv.tkinfo,"",@"SHT_NOTE"
	.sectionflags	@"SHF_NOTE_NV_TKINFO"
	.tkinfo
        /*0018*/ 	.word	0x00000081
        /*0030*/ 	.string	""
        /*0030*/ 	.string	"ptxas-blackwell"
        /*0030*/ 	.string	"Cuda compilation tools, release 12.9, V12.9.86"
        /*0030*/ 	.string	"Build cuda_12.9.r12.9/compiler.36037853_0"
        /*0030*/ 	.string	"-v  -suppress-debug-info  -lineinfo  -arch sm_100a "



//--------------------- .note.nv.cuver            --------------------------
	.section	.note.nv.cuver,"",@"SHT_NOTE"
	.sectionflags	@"SHF_NOTE_NV_CUVER"
        /*0018*/ 	.short	0x0001
        /*001a*/ 	.short	0x0064
        /*001c*/ 	.short	0x0001
        /*001e*/ 	.short	0x0000
        /*0020*/ 	.short	0x0001
        /*0022*/ 	.short	0x0000


//--------------------- .nv.info                  --------------------------
	.section	.nv.info,"",@"SHT_CUDA_INFO"
	.align	4


	//----- nvinfo : EIATTR_REGCOUNT
	.align		4
        /*0000*/ 	.byte	0x04, 0x2f
        /*0002*/ 	.short	(.L_4 - .L_3)
	.align		4
.L_3:
        /*0004*/ 	.word	index@(matmul_kernel)
        /*0008*/ 	.word	0x000000ff


	//----- nvinfo : EIATTR_FRAME_SIZE
	.align		4
.L_4:
        /*000c*/ 	.byte	0x04, 0x11
        /*000e*/ 	.short	(.L_6 - .L_5)
	.align		4
.L_5:
        /*0010*/ 	.word	index@($__internal_2_$__cuda_sm10x_tcgen05_guardrail_trap_unallocated_columns_being_dealloced)
        /*0014*/ 	.word	0x00000000


	//----- nvinfo : EIATTR_FRAME_SIZE
	.align		4
.L_6:
        /*0018*/ 	.byte	0x04, 0x11
        /*001a*/ 	.short	(.L_8 - .L_7)
	.align		4
.L_7:
        /*001c*/ 	.word	index@($__internal_1_$__cuda_sm10x_tcgen05_guardrail_trap_phase_invalid_during_alloc)
        /*0020*/ 	.word	0x00000000


	//----- nvinfo : EIATTR_FRAME_SIZE
	.align		4
.L_8:
        /*0024*/ 	.byte	0x04, 0x11
        /*0026*/ 	.short	(.L_10 - .L_9)
	.align		4
.L_9:
        /*0028*/ 	.word	index@($__internal_0_$__cuda_sm10x_tcgen05_guardrail_trap_col_being_dealloced_not_returned_by_alloc)
        /*002c*/ 	.word	0x00000000


	//----- nvinfo : EIATTR_FRAME_SIZE
	.align		4
.L_10:
        /*0030*/ 	.byte	0x04, 0x11
        /*0032*/ 	.short	(.L_12 - .L_11)
	.align		4
.L_11:
        /*0034*/ 	.word	index@(matmul_kernel)
        /*0038*/ 	.word	0x00000000


	//----- nvinfo : EIATTR_MIN_STACK_SIZE
	.align		4
.L_12:
        /*003c*/ 	.byte	0x04, 0x12
        /*003e*/ 	.short	(.L_14 - .L_13)
	.align		4
.L_13:
        /*0040*/ 	.word	index@(matmul_kernel)
        /*0044*/ 	.word	0x00000000
.L_14:


//--------------------- .nv.info.matmul_kernel    --------------------------
	.section	.nv.info.matmul_kernel,"",@"SHT_CUDA_INFO"
	.sectionflags	@""
	.align	4


	//----- nvinfo : EIATTR_CUDA_API_VERSION
	.align		4
        /*0000*/ 	.byte	0x04, 0x37
        /*0002*/ 	.short	(.L_16 - .L_15)
.L_15:
        /*0004*/ 	.word	0x00000081


	//----- nvinfo : EIATTR_KPARAM_INFO
	.align		4
.L_16:
        /*0008*/ 	.byte	0x04, 0x17
        /*000a*/ 	.short	(.L_18 - .L_17)
.L_17:
        /*000c*/ 	.word	0x00000000
        /*0010*/ 	.short	0x000d
        /*0012*/ 	.short	0x0048
        /*0014*/ 	.byte	0x00, 0xf4, 0x21, 0x00


	//----- nvinfo : EIATTR_KPARAM_INFO
	.align		4
.L_18:
        /*0018*/ 	.byte	0x04, 0x17
        /*001a*/ 	.short	(.L_20 - .L_19)
.L_19:
        /*001c*/ 	.word	0x00000000
        /*0020*/ 	.short	0x000c
        /*0022*/ 	.short	0x0040
        /*0024*/ 	.byte	0x00, 0xf4, 0x21, 0x00


	//----- nvinfo : EIATTR_KPARAM_INFO
	.align		4
.L_20:
        /*0028*/ 	.byte	0x04, 0x17
        /*002a*/ 	.short	(.L_22 - .L_21)
.L_21:
        /*002c*/ 	.word	0x00000000
        /*0030*/ 	.short	0x000b
        /*0032*/ 	.short	0x0038
        /*0034*/ 	.byte	0x00, 0xf0, 0x11, 0x00


	//----- nvinfo : EIATTR_KPARAM_INFO
	.align		4
.L_22:
        /*0038*/ 	.byte	0x04, 0x17
        /*003a*/ 	.short	(.L_24 - .L_23)
.L_23:
        /*003c*/ 	.word	0x00000000
        /*0040*/ 	.short	0x000a
        /*0042*/ 	.short	0x0034
        /*0044*/ 	.byte	0x00, 0xf0, 0x11, 0x00


	//----- nvinfo : EIATTR_KPARAM_INFO
	.align		4
.L_24:
        /*0048*/ 	.byte	0x04, 0x17
        /*004a*/ 	.short	(.L_26 - .L_25)
.L_25:
        /*004c*/ 	.word	0x00000000
        /*0050*/ 	.short	0x0009
        /*0052*/ 	.short	0x0030
        /*0054*/ 	.byte	0x00, 0xf0, 0x11, 0x00


	//----- nvinfo : EIATTR_KPARAM_INFO
	.align		4
.L_26:
        /*0058*/ 	.byte	0x04, 0x17
        /*005a*/ 	.short	(.L_28 - .L_27)
.L_27:
        /*005c*/ 	.word	0x00000000
        /*0060*/ 	.short	0x0008
        /*0062*/ 	.short	0x002c
        /*0064*/ 	.byte	0x00, 0xf0, 0x11, 0x00


	//----- nvinfo : EIATTR_KPARAM_INFO
	.align		4
.L_28:
        /*0068*/ 	.byte	0x04, 0x17
        /*006a*/ 	.short	(.L_30 - .L_29)
.L_29:
        /*006c*/ 	.word	0x00000000
        /*0070*/ 	.short	0x0007
        /*0072*/ 	.short	0x0028
        /*0074*/ 	.byte	0x00, 0xf0, 0x11, 0x00


	//----- nvinfo : EIATTR_KPARAM_INFO
	.align		4
.L_30:
        /*0078*/ 	.byte	0x04, 0x17
        /*007a*/ 	.short	(.L_32 - .L_31)
.L_31:
        /*007c*/ 	.word	0x00000000
        /*0080*/ 	.short	0x0006
        /*0082*/ 	.short	0x0024
        /*0084*/ 	.byte	0x00, 0xf0, 0x11, 0x00


	//----- nvinfo : EIATTR_KPARAM_INFO
	.align		4
.L_32:
        /*0088*/ 	.byte	0x04, 0x17
        /*008a*/ 	.short	(.L_34 - .L_33)
.L_33:
        /*008c*/ 	.word	0x00000000
        /*0090*/ 	.short	0x0005
        /*0092*/ 	.short	0x0020
        /*0094*/ 	.byte	0x00, 0xf0, 0x11, 0x00


	//----- nvinfo : EIATTR_KPARAM_INFO
	.align		4
.L_34:
        /*0098*/ 	.byte	0x04, 0x17
        /*009a*/ 	.short	(.L_36 - .L_35)
.L_35:
        /*009c*/ 	.word	0x00000000
        /*00a0*/ 	.short	0x0004
        /*00a2*/ 	.short	0x001c
        /*00a4*/ 	.byte	0x00, 0xf0, 0x11, 0x00


	//----- nvinfo : EIATTR_KPARAM_INFO
	.align		4
.L_36:
        /*00a8*/ 	.byte	0x04, 0x17
        /*00aa*/ 	.short	(.L_38 - .L_37)
.L_37:
        /*00ac*/ 	.word	0x00000000
        /*00b0*/ 	.short	0x0003
        /*00b2*/ 	.short	0x0018
        /*00b4*/ 	.byte	0x00, 0xf0, 0x11, 0x00


	//----- nvinfo : EIATTR_KPARAM_INFO
	.align		4
.L_38:
        /*00b8*/ 	.byte	0x04, 0x17
        /*00ba*/ 	.short	(.L_40 - .L_39)
.L_39:
        /*00bc*/ 	.word	0x00000000
        /*00c0*/ 	.short	0x0002
        /*00c2*/ 	.short	0x0010
        /*00c4*/ 	.byte	0x00, 0xf4, 0x21, 0x00


	//----- nvinfo : EIATTR_KPARAM_INFO
	.align		4
.L_40:
        /*00c8*/ 	.byte	0x04, 0x17
        /*00ca*/ 	.short	(.L_42 - .L_41)
.L_41:
        /*00cc*/ 	.word	0x00000000
        /*00d0*/ 	.short	0x0001
        /*00d2*/ 	.short	0x0008
        /*00d4*/ 	.byte	0x00, 0xf4, 0x21, 0x00


	//----- nvinfo : EIATTR_KPARAM_INFO
	.align		4
.L_42:
        /*00d8*/ 	.byte	0x04, 0x17
        /*00da*/ 	.short	(.L_44 - .L_43)
.L_43:
        /*00dc*/ 	.word	0x00000000
        /*00e0*/ 	.short	0x0000
        /*00e2*/ 	.short	0x0000
        /*00e4*/ 	.byte	0x00, 0xf4, 0x21, 0x00


	//----- nvinfo : EIATTR_AT_ENTRY_FRAGMENTS
	.align		4
.L_44:
        /*00e8*/ 	.byte	0x04, 0x4f
        /*00ea*/ 	.short	(.L_46 - .L_45)


	//   ....[0]....
.L_45:
        /*00ec*/ 	.word	0x00000004


	//----- nvinfo : EIATTR_RESERVED_SMEM_USED
	.align		4
.L_46:
        /*00f0*/ 	.byte	0x01, 0x41
	.zero		2


	//----- nvinfo : EIATTR_SPARSE_MMA_MASK
	.align		4
        /*00f4*/ 	.byte	0x03, 0x50
        /*00f6*/ 	.short	0x0000


	//----- nvinfo : EIATTR_TCGEN05_1CTA_USED
	.align		4
        /*00f8*/ 	.byte	0x01, 0x51
	.zero		2


	//----- nvinfo : EIATTR_MAXREG_COUNT
	.align		4
        /*00fc*/ 	.byte	0x03, 0x1b
        /*00fe*/ 	.short	0x00ff


	//----- nvinfo : EIATTR_NUM_BARRIERS
	.align		4
        /*0100*/ 	.byte	0x02, 0x4c
        /*0102*/ 	.byte	0x01
	.zero		1


	//----- nvinfo : EIATTR_INT_WARP_WIDE_INSTR_OFFSETS
	.align		4
        /*0104*/ 	.byte	0x04, 0x31
        /*0106*/ 	.short	(.L_48 - .L_47)


	//   ....[0]....
.L_47:
        /*0108*/ 	.word	0x00001710


	//   ....[1]....
        /*010c*/ 	.word	0x00001750


	//   ....[2]....
        /*0110*/ 	.word	0x00002cf0


	//   ....[3]....
        /*0114*/ 	.word	0x00006680


	//   ....[4]....
        /*0118*/ 	.word	0x000066d0


	//----- nvinfo : EIATTR_COOP_GROUP_MASK_REGIDS
	.align		4
.L_48:
        /*011c*/ 	.byte	0x04, 0x29
        /*011e*/ 	.short	(.L_50 - .L_49)


	//   ....[0]....
.L_49:
        /*0120*/ 	.word	0xffffffff


	//   ....[1]....
        /*0124*/ 	.word	0xffffffff


	//   ....[2]....
        /*0128*/ 	.word	0xffffffff


	//   ....[3]....
        /*012c*/ 	.word	0xffffffff


	//----- nvinfo : EIATTR_COOP_GROUP_INSTR_OFFSETS
	.align		4
.L_50:
        /*0130*/ 	.byte	0x04, 0x28
        /*0132*/ 	.short	(.L_52 - .L_51)


	//   ....[0]....
.L_51:
        /*0134*/ 	.word	0x00000070


	//   ....[1]....
        /*0138*/ 	.word	0x00000330


	//   ....[2]....
        /*013c*/ 	.word	0x00006510


	//   ....[3]....
        /*0140*/ 	.word	0x00006780


	//----- nvinfo : EIATTR_VRC_CTA_INIT_COUNT
	.align		4
.L_52:
        /*0144*/ 	.byte	0x02, 0x4a
        /*0146*/ 	.byte	0x80
	.zero		1


	//----- nvinfo : EIATTR_MBARRIER_INSTR_OFFSETS
	.align		4
        /*0148*/ 	.byte	0x04, 0x39
        /*014a*/ 	.short	(.L_54 - .L_53)


	//   ....[0]....
.L_53:
        /*014c*/ 	.word	0x00001910
        /*0150*/ 	.word	0x000000ff
        /*0154*/ 	.word	0x00000000
        /*0158*/ 	.short	0x0100
        /*015a*/ 	.byte	0x0b
	.zero		1


	//   ....[1]....
        /*015c*/ 	.word	0x00002d30
        /*0160*/ 	.word	0x000000ff
        /*0164*/ 	.word	0x00009008
        /*0168*/ 	.short	0x0100
        /*016a*/ 	.byte	0x09
	.zero		1


	//   ....[2]....
        /*016c*/ 	.word	0x00003700
        /*0170*/ 	.word	0x000000ff
        /*0174*/ 	.word	0x00000000
        /*0178*/ 	.short	0x010a
        /*017a*/ 	.byte	0x0b
	.zero		1


	//   ....[3]....
        /*017c*/ 	.word	0x00004dd0
        /*0180*/ 	.word	0x000000ff
        /*0184*/ 	.word	0x00000000
        /*0188*/ 	.short	0x010a
        /*018a*/ 	.byte	0x0b
	.zero		1


	//   ....[4]....
        /*018c*/ 	.word	0x00004ee0
        /*0190*/ 	.word	0x000000ff
        /*0194*/ 	.word	0x00009000
        /*0198*/ 	.short	0x0108
        /*019a*/ 	.byte	0x09
	.zero		1


	//   ....[5]....
        /*019c*/ 	.word	0x00004f20
        /*01a0*/ 	.word	0x000000ff
        /*01a4*/ 	.word	0x00009008
        /*01a8*/ 	.short	0x0108
        /*01aa*/ 	.byte	0x09
	.zero		1


	//   ....[6]....
        /*01ac*/ 	.word	0x000067a0
        /*01b0*/ 	.word	0x000000ff
        /*01b4*/ 	.word	0x00000000
        /*01b8*/ 	.short	0x010a
        /*01ba*/ 	.byte	0x0b
	.zero		1


	//   ....[7]....
        /*01bc*/ 	.word	0x000067d0
        /*01c0*/ 	.word	0x000000ff
        /*01c4*/ 	.word	0x00000000
        /*01c8*/ 	.short	0x010a
        /*01ca*/ 	.byte	0x0b
	.zero		1


	//----- nvinfo : EIATTR_NUM_MBARRIERS
	.align		4
.L_54:
        /*01cc*/ 	.byte	0x03, 0x38
        /*01ce*/ 	.short	0x0002


	//----- nvinfo : EIATTR_EXIT_INSTR_OFFSETS
	.align		4
        /*01d0*/ 	.byte	0x04, 0x1c
        /*01d2*/ 	.short	(.L_56 - .L_55)


	//   ....[0]....
.L_55:
        /*01d4*/ 	.word	0x00006790


	//----- nvinfo : EIATTR_REQNTID
	.align		4
.L_56:
        /*01d8*/ 	.byte	0x04, 0x10
        /*01da*/ 	.short	(.L_58 - .L_57)
.L_57:
        /*01dc*/ 	.word	0x00000080
        /*01e0*/ 	.word	0x00000001
        /*01e4*/ 	.word	0x00000001


	//----- nvinfo : EIATTR_CRS_STACK_SIZE
	.align		4
.L_58:
        /*01e8*/ 	.byte	0x04, 0x1e
        /*01ea*/ 	.short	(.L_60 - .L_59)
.L_59:
        /*01ec*/ 	.word	0x00000000


	//----- nvinfo : EIATTR_CBANK_PARAM_SIZE
	.align		4
.L_60:
        /*01f0*/ 	.byte	0x03, 0x19
        /*01f2*/ 	.short	0x0050


	//----- nvinfo : EIATTR_PARAM_CBANK
	.align		4
        /*01f4*/ 	.byte	0x04, 0x0a
        /*01f6*/ 	.short	(.L_62 - .L_61)
	.align		4
.L_61:
        /*01f8*/ 	.word	index@(.nv.constant0.matmul_kernel)
        /*01fc*/ 	.short	0x0380
        /*01fe*/ 	.short	0x0050


	//----- nvinfo : EIATTR_SW_WAR
	.align		4
.L_62:
        /*0200*/ 	.byte	0x04, 0x36
        /*0202*/ 	.short	(.L_64 - .L_63)
.L_63:
        /*0204*/ 	.word	0x00000008
.L_64:


//--------------------- .nv.compat                --------------------------
	.section	.nv.compat,"",@"SHT_CUDA_COMPAT_INFO"
	.align	4
        /*0000*/ 	.byte	0x02, 0x02, 0x02, 0x00, 0x02, 0x05, 0x05, 0x00, 0x02, 0x03, 0x00, 0x00, 0x02, 0x06, 0x01, 0x00


//--------------------- .nv.callgraph             --------------------------
	.section	.nv.callgraph,"",@"SHT_CUDA_CALLGRAPH"
	.align	4
	.sectionentsize	8
	.align		4
        /*0000*/ 	.word	0x00000000
	.align		4
        /*0004*/ 	.word	0xffffffff
	.align		4
        /*0008*/ 	.word	0x00000000
	.align		4
        /*000c*/ 	.word	0xfffffffe
	.align		4
        /*0010*/ 	.word	0x00000000
	.align		4
        /*0014*/ 	.word	0xfffffffd
	.align		4
        /*0018*/ 	.word	0x00000000
	.align		4
        /*001c*/ 	.word	0xfffffffc


//--------------------- .text.matmul_kernel       --------------------------
	.section	.text.matmul_kernel,"ax",@progbits
	.align	128
        .global         matmul_kernel
        .type           matmul_kernel,@function
        .size           matmul_kernel,(.L_x_20 - matmul_kernel)
        .other          matmul_kernel,@"STO_CUDA_ENTRY STV_DEFAULT"
matmul_kernel:
.text.matmul_kernel:
[----:B------:R-:W0:Y:S01]  /*0000*/  LDC R1, c[0x0][0x37c] ;  /* 0x0000df00ff017b82 */ /* 0x000e220000000800 */
[----:B------:R-:W1:Y:S01]  /*0010*/  S2R R3, SR_TID.X ;  /* 0x0000000000037919 */ /* 0x000e620000002100 */
[----:B------:R-:W2:Y:S01]  /*0020*/  LDCU.64 UR22, c[0x0][0x358] ;  /* 0x00006b00ff1677ac */ /* 0x000ea20008000a00 */
[----:B-1----:R-:W-:-:S13]  /*0030*/  ISETP.GE.U32.AND P0, PT, R3, 0x20, PT ;  /* 0x000000200300780c */ /* 0x002fda0003f06070 */
[----:B------:R-:W-:Y:S02]  /*0040*/  VOTEU.ANY UP0, P0 ;  /* 0x0000000000ff7886 */ /* 0x000fe40000000100 */
[----:B0-2---:R-:W-:Y:S05]  /*0050*/  BRA.U UP0, `(.L_x_0) ;  /* 0x0000000100b87547 */ /* 0x005fea000b800000 */
[----:B------:R-:W0:Y:S01]  /*0060*/  S2UR UR6, SR_CgaCtaId ;  /* 0x00000000000679c3 */ /* 0x000e220000008800 */
[----:B------:R-:W-:Y:S01]  /*0070*/  NOP ;  /* 0x0000000000007918 */ /* 0x000fe20000000000 */
[----:B------:R-:W-:Y:S02]  /*0080*/  UMOV UR4, 0x40 ;  /* 0x0000004000047882 */ /* 0x000fe40000000000 */
[----:B0-----:R-:W-:-:S09]  /*0090*/  ULEA UR4, UR6, UR4, 0x18 ;  /* 0x0000000406047291 */ /* 0x001fd2000f8ec0ff */
[----:B------:R-:W0:Y:S01]  /*00a0*/  LDS.U8 R0, [UR4] ;  /* 0x00000004ff007984 */ /* 0x000e220008000000 */
[----:B------:R-:W-:Y:S02]  /*00b0*/  UMOV UR4, 0x400 ;  /* 0x0000040000047882 */ /* 0x000fe40000000000 */
[----:B------:R-:W-:Y:S01]  /*00c0*/  ULEA UR4, UR6, UR4, 0x18 ;  /* 0x0000000406047291 */ /* 0x000fe2000f8ec0ff */
[----:B0-----:R-:W-:-:S13]  /*00d0*/  ISETP.NE.AND P0, PT, R0, RZ, PT ;  /* 0x000000ff0000720c */ /* 0x001fda0003f05270 */
[----:B------:R-:W-:Y:S05]  /*00e0*/  @P0 BRA `(.L_x_1) ;  /* 0x00000000007c0947 */ /* 0x000fea0003800000 */
[----:B------:R-:W-:-:S13]  /*00f0*/  ELECT P0, URZ, PT ;  /* 0x0000000000ff782f */ /* 0x000fda0003800000 */
[----:B------:R-:W-:Y:S05]  /*0100*/  @!P0 BRA `(.L_x_2) ;  /* 0x0000000000848947 */ /* 0x000fea0003800000 */
[----:B------:R-:W-:Y:S01]  /*0110*/  UMOV UR5, 0x2 ;  /* 0x0000000200057882 */ /* 0x000fe20000000000 */
[----:B------:R-:W-:Y:S02]  /*0120*/  IMAD.MOV.U32 R7, RZ, RZ, 0x1 ;  /* 0x00000001ff077424 */ /* 0x000fe400078e00ff */
[----:B------:R-:W-:Y:S02]  /*0130*/  IMAD.MOV.U32 R5, RZ, RZ, 0x3 ;  /* 0x00000003ff057424 */ /* 0x000fe400078e00ff */
[----:B------:R-:W-:Y:S04]  /*0140*/  DEPBAR.LE SB0, 0x36 ;  /* 0x00008d800000791a */ /* 0x000fe80000000000 */
[----:B------:R-:W0:Y:S02]  /*0150*/  UTCATOMSWS.FIND_AND_SET.ALIGN UP1, UR5, UR5 ;  /* 0x00000005000575e3 */ /* 0x000e240008020800 */
[----:B0-----:R-:W-:-:S04]  /*0160*/  PLOP3.LUT P0, PT, PT, PT, UP1, 0x80, 0x8 ;  /* 0x000000000008781c */ /* 0x001fc80003f0f018 */
[----:B------:R-:W-:-:S04]  /*0170*/  SEL R0, RZ, 0xffffffff, !P0 ;  /* 0xffffffffff007807 */ /* 0x000fc80004000000 */
[----:B------:R-:W-:Y:S01]  /*0180*/  ISETP.NE.AND P0, PT, R0, RZ, PT ;  /* 0x000000ff0000720c */ /* 0x000fe20003f05270 */
[----:B------:R-:W-:-:S12]  /*0190*/  IMAD.U32 R0, RZ, RZ, UR5 ;  /* 0x00000005ff007e24 */ /* 0x000fd8000f8e00ff */
[----:B------:R-:W-:Y:S05]  /*01a0*/  @P0 BRA `(.L_x_3) ;  /* 0x0000000000240947 */ /* 0x000fea0003800000 */
.L_x_4:
[----:B------:R-:W-:Y:S05]  /*01b0*/  NANOSLEEP 0x64 ;  /* 0x000000640000795d */ /* 0x000fea0003800000 */
[----:B------:R-:W-:-:S05]  /*01c0*/  UMOV UR5, 0x2 ;  /* 0x0000000200057882 */ /* 0x000fca0000000000 */
[----:B------:R-:W-:Y:S04]  /*01d0*/  DEPBAR.LE SB0, 0x36 ;  /* 0x00008d800000791a */ /* 0x000fe80000000000 */
[----:B------:R-:W0:Y:S02]  /*01e0*/  UTCATOMSWS.FIND_AND_SET.ALIGN UP1, UR5, UR5 ;  /* 0x00000005000575e3 */ /* 0x000e240008020800 */
[----:B0-----:R-:W-:-:S04]  /*01f0*/  PLOP3.LUT P0, PT, PT, PT, UP1, 0x80, 0x8 ;  /* 0x000000000008781c */ /* 0x001fc80003f0f018 */
[----:B------:R-:W-:-:S04]  /*0200*/  SEL R0, RZ, 0xffffffff, !P0 ;  /* 0xffffffffff007807 */ /* 0x000fc80004000000 */
[----:B------:R-:W-:Y:S01]  /*0210*/  ISETP.NE.AND P0, PT, R0, RZ, PT ;  /* 0x000000ff0000720c */ /* 0x000fe20003f05270 */
[----:B------:R-:W-:-:S12]  /*0220*/  IMAD.U32 R0, RZ, RZ, UR5 ;  /* 0x00000005ff007e24 */ /* 0x000fd8000f8e00ff */
[----:B------:R-:W-:Y:S05]  /*0230*/  @!P0 BRA `(.L_x_4) ;  /* 0xfffffffc00dc8947 */ /* 0x000fea000383ffff */
.L_x_3:
[C---:B------:R-:W-:Y:S01]  /*0240*/  VIADD R4, R0.reuse, 0x10 ;  /* 0x0000001000047836 */ /* 0x040fe20000000000 */
[----:B------:R-:W-:Y:S01]  /*0250*/  UMOV UR5, 0x50 ;  /* 0x0000005000057882 */ /* 0x000fe20000000000 */
[----:B------:R-:W-:Y:S01]  /*0260*/  SHF.L.U32 R2, R5, R0, RZ ;  /* 0x0000000005027219 */ /* 0x000fe200000006ff */
[----:B------:R-:W-:Y:S01]  /*0270*/  ULEA UR5, UR6, UR5, 0x18 ;  /* 0x0000000506057291 */ /* 0x000fe2000f8ec0ff */
[----:B------:R-:W-:Y:S01]  /*0280*/  IMAD.SHL.U32 R0, R0, 0x20, RZ ;  /* 0x0000002000007824 */ /* 0x000fe200078e00ff */
[----:B------:R-:W-:-:S04]  /*0290*/  SHF.L.U32 R5, R7, R4, RZ ;  /* 0x0000000407057219 */ /* 0x000fc800000006ff */
[----:B------:R-:W-:-:S05]  /*02a0*/  LOP3.LUT R2, R5, R2, RZ, 0xfc, !PT ;  /* 0x0000000205027212 */ /* 0x000fca00078efcff */
[----:B------:R0:W-:Y:S04]  /*02b0*/  ATOMS.OR RZ, [UR5], R2 ;  /* 0x00000002ffff798c */ /* 0x0001e8000b000005 */
[----:B------:R0:W-:Y:S01]  /*02c0*/  STS [UR4], R0 ;  /* 0x00000000ff007988 */ /* 0x0001e20008000804 */
[----:B------:R-:W-:Y:S05]  /*02d0*/  BRA `(.L_x_2) ;  /* 0x0000000000107947 */ /* 0x000fea0003800000 */
.L_x_1:
[----:B------:R-:W-:Y:S01]  /*02e0*/  IMAD.MOV.U32 R0, RZ, RZ, -0x1 ;  /* 0xffffffffff007424 */ /* 0x000fe200078e00ff */
[----:B------:R-:W-:-:S04]  /*02f0*/  MOV R4, 0x320 ;  /* 0x0000032000047802 */ /* 0x000fc80000000f00 */
[----:B------:R0:W-:Y:S03]  /*0300*/  STS [UR4], R0 ;  /* 0x00000000ff007988 */ /* 0x0001e60008000804 */
[----:B0-----:R-:W-:Y:S05]  /*0310*/  CALL.REL.NOINC `($__internal_1_$__cuda_sm10x_tcgen05_guardrail_trap_phase_invalid_during_alloc) ;  /* 0x0000006400447944 */ /* 0x001fea0003c00000 */
.L_x_2:
[----:B------:R-:W-:Y:S05]  /*0320*/  WARPSYNC.ALL ;  /* 0x0000000000007948 */ /* 0x000fea0003800000 */
[----:B------:R-:W-:Y:S01]  /*0330*/  NOP ;  /* 0x0000000000007918 */ /* 0x000fe20000000000 */
.L_x_0:
[----:B------:R-:W1:Y:S01]  /*0340*/  LDC.64 R4, c[0x0][0x398] ;  /* 0x0000e600ff047b82 */ /* 0x000e620000000a00 */
[----:B------:R-:W2:Y:S01]  /*0350*/  S2R R9, SR_CTAID.X ;  /* 0x0000000000097919 */ /* 0x000ea20000002500 */
[----:B------:R-:W-:Y:S01]  /*0360*/  SHF.R.U32.HI R151, RZ, 0x5, R3 ;  /* 0x00000005ff977819 */ /* 0x000fe20000011603 */
[----:B------:R-:W-:Y:S01]  /*0370*/  UMOV UR9, 0x400 ;  /* 0x0000040000097882 */ /* 0x000fe20000000000 */
[----:B------:R-:W3:Y:S04]  /*0380*/  LDCU.128 UR12, c[0x0][0x380] ;  /* 0x00007000ff0c77ac */ /* 0x000ee80008000c00 */
[----:B------:R-:W4:Y:S08]  /*0390*/  S2UR UR4, SR_CgaCtaId ;  /* 0x00000000000479c3 */ /* 0x000f300000008800 */
[----:B------:R-:W5:Y:S01]  /*03a0*/  LDC.64 R134, c[0x0][0x3a0] ;  /* 0x0000e800ff867b82 */ /* 0x000f620000000a00 */
[----:B01----:R-:W-:Y:S01]  /*03b0*/  VIADD R0, R5, 0x1f ;  /* 0x0000001f05007836 */ /* 0x003fe20000000000 */
[----:B------:R-:W-:-:S06]  /*03c0*/  IABS R20, R5 ;  /* 0x0000000500147213 */ /* 0x000fcc0000000000 */
[----:B------:R-:W0:Y:S01]  /*03d0*/  LDC.64 R32, c[0x0][0x3a8] ;  /* 0x0000ea00ff207b82 */ /* 0x000e220000000a00 */
[----:B------:R-:W-:Y:S02]  /*03e0*/  IABS R19, R4 ;  /* 0x0000000400137213 */ /* 0x000fe40000000000 */
[----:B------:R-:W-:Y:S01]  /*03f0*/  SHF.R.S32.HI R7, RZ, 0x1f, R0 ;  /* 0x0000001fff077819 */ /* 0x000fe20000011400 */
[----:B----4-:R-:W-:-:S03]  /*0400*/  ULEA UR9, UR4, UR9, 0x18 ;  /* 0x0000000904097291 */ /* 0x010fc6000f8ec0ff */
[----:B------:R-:W-:Y:S02]  /*0410*/  LEA.HI R7, R7, R0, RZ, 0x5 ;  /* 0x0000000007077211 */ /* 0x000fe400078f28ff */
[----:B--2---:R-:W-:Y:S02]  /*0420*/  IABS R10, R9 ;  /* 0x00000009000a7213 */ /* 0x004fe40000000000 */
[----:B------:R-:W-:Y:S01]  /*0430*/  SHF.R.S32.HI R7, RZ, 0x5, R7 ;  /* 0x00000005ff077819 */ /* 0x000fe20000011407 */
[----:B-----5:R-:W-:-:S04]  /*0440*/  VIADD R150, R134, 0xffffffe0 ;  /* 0xffffffe086967836 */ /* 0x020fc80000000000 */
[----:B------:R-:W-:-:S05]  /*0450*/  IMAD.SHL.U32 R2, R7, 0x8, RZ ;  /* 0x0000000807027824 */ /* 0x000fca00078e00ff */
[-C--:B------:R-:W-:Y:S02]  /*0460*/  IABS R11, R2.reuse ;  /* 0x00000002000b7213 */ /* 0x080fe40000000000 */
[----:B------:R-:W-:Y:S02]  /*0470*/  IABS R12, R2 ;  /* 0x00000002000c7213 */ /* 0x000fe40000000000 */
[----:B------:R-:W1:Y:S08]  /*0480*/  I2F.RP R0, R11 ;  /* 0x0000000b00007306 */ /* 0x000e700000209400 */
[----:B-1----:R-:W1:Y:S02]  /*0490*/  MUFU.RCP R0, R0 ;  /* 0x0000000000007308 */ /* 0x002e640000001000 */
[----:B-1----:R-:W-:-:S02]  /*04a0*/  VIADD R6, R0, 0xffffffe ;  /* 0x0ffffffe00067836 */ /* 0x002fc40000000000 */
[----:B------:R-:W-:-:S04]  /*04b0*/  IMAD.MOV R0, RZ, RZ, -R12 ;  /* 0x000000ffff007224 */ /* 0x000fc800078e0a0c */
[----:B------:R1:W2:Y:S02]  /*04c0*/  F2I.FTZ.U32.TRUNC.NTZ R7, R6 ;  /* 0x0000000600077305 */ /* 0x0002a4000021f000 */
[----:B-1----:R-:W-:Y:S02]  /*04d0*/  IMAD.MOV.U32 R6, RZ, RZ, RZ ;  /* 0x000000ffff067224 */ /* 0x002fe400078e00ff */
[----:B--2---:R-:W-:-:S04]  /*04e0*/  IMAD.MOV R8, RZ, RZ, -R7 ;  /* 0x000000ffff087224 */ /* 0x004fc800078e0a07 */
[----:B------:R-:W-:Y:S02]  /*04f0*/  IMAD R13, R8, R11, RZ ;  /* 0x0000000b080d7224 */ /* 0x000fe400078e02ff */
[----:B------:R-:W-:Y:S02]  /*0500*/  IMAD.MOV.U32 R8, RZ, RZ, R10 ;  /* 0x000000ffff087224 */ /* 0x000fe400078e000a */
[----:B------:R-:W-:Y:S01]  /*0510*/  IMAD.HI.U32 R7, R7, R13, R6 ;  /* 0x0000000d07077227 */ /* 0x000fe200078e0006 */
[----:B------:R-:W1:Y:S05]  /*0520*/  I2F.RP R10, R20 ;  /* 0x00000014000a7306 */ /* 0x000e6a0000209400 */
[----:B------:R-:W-:-:S04]  /*0530*/  IMAD.HI.U32 R7, R7, R8, RZ ;  /* 0x0000000807077227 */ /* 0x000fc800078e00ff */
[----:B------:R-:W-:Y:S01]  /*0540*/  IMAD R0, R7, R0, R8 ;  /* 0x0000000007007224 */ /* 0x000fe200078e0208 */
[----:B------:R-:W-:Y:S04]  /*0550*/  BAR.SYNC.DEFER_BLOCKING 0x0 ;  /* 0x0000000000007b1d */ /* 0x000fe80000010000 */
[----:B------:R-:W-:Y:S02]  /*0560*/  ISETP.GT.U32.AND P1, PT, R11, R0, PT ;  /* 0x000000000b00720c */ /* 0x000fe40003f24070 */
[----:B-1----:R-:W-:Y:S11]  /*0570*/  MUFU.RCP R10, R10 ;  /* 0x0000000a000a7308 */ /* 0x002ff60000001000 */
[----:B------:R-:W-:-:S02]  /*0580*/  @!P1 IMAD.IADD R0, R0, 0x1, -R11 ;  /* 0x0000000100009824 */ /* 0x000fc400078e0a0b */
[----:B------:R-:W-:Y:S01]  /*0590*/  @!P1 VIADD R7, R7, 0x1 ;  /* 0x0000000107079836 */ /* 0x000fe20000000000 */
[----:B------:R-:W-:Y:S02]  /*05a0*/  ISETP.NE.AND P1, PT, R2, RZ, PT ;  /* 0x000000ff0200720c */ /* 0x000fe40003f25270 */
[----:B------:R-:W-:Y:S02]  /*05b0*/  ISETP.GE.U32.AND P0, PT, R0, R11, PT ;  /* 0x0000000b0000720c */ /* 0x000fe40003f06070 */
[----:B------:R-:W-:-:S04]  /*05c0*/  LOP3.LUT R0, R9, R2, RZ, 0x3c, !PT ;  /* 0x0000000209007212 */ /* 0x000fc800078e3cff */
[----:B------:R-:W-:Y:S01]  /*05d0*/  ISETP.GE.AND P2, PT, R0, RZ, PT ;  /* 0x000000ff0000720c */ /* 0x000fe20003f46270 */
[----:B------:R-:W-:-:S06]  /*05e0*/  VIADD R0, R4, 0xff ;  /* 0x000000ff04007836 */ /* 0x000fcc0000000000 */
[----:B------:R-:W-:-:S04]  /*05f0*/  @P0 VIADD R7, R7, 0x1 ;  /* 0x0000000107070836 */ /* 0x000fc80000000000 */
[----:B------:R-:W-:Y:S01]  /*0600*/  IMAD.MOV.U32 R6, RZ, RZ, R7 ;  /* 0x000000ffff067224 */ /* 0x000fe200078e0007 */
[----:B------:R-:W-:-:S03]  /*0610*/  SHF.R.S32.HI R7, RZ, 0x1f, R0 ;  /* 0x0000001fff077819 */ /* 0x000fc60000011400 */
[----:B------:R-:W-:Y:S01]  /*0620*/  @!P2 IMAD.MOV R6, RZ, RZ, -R6 ;  /* 0x000000ffff06a224 */ /* 0x000fe200078e0a06 */
[----:B------:R-:W-:Y:S02]  /*0630*/  @!P1 LOP3.LUT R6, RZ, R2, RZ, 0x33, !PT ;  /* 0x00000002ff069212 */ /* 0x000fe400078e33ff */
[----:B------:R-:W-:-:S03]  /*0640*/  LEA.HI R7, R7, R0, RZ, 0x8 ;  /* 0x0000000007077211 */ /* 0x000fc600078f40ff */
[----:B------:R-:W-:Y:S02]  /*0650*/  IMAD.SHL.U32 R12, R6, 0x8, RZ ;  /* 0x00000008060c7824 */ /* 0x000fe400078e00ff */
[----:B------:R-:W-:-:S03]  /*0660*/  IMAD.MOV R6, RZ, RZ, -R6 ;  /* 0x000000ffff067224 */ /* 0x000fc600078e0a06 */
[----:B------:R-:W-:Y:S01]  /*0670*/  LEA.HI.SX32 R7, R7, -R12, 0x18 ;  /* 0x8000000c07077211 */ /* 0x000fe200078fc2ff */
[----:B------:R-:W-:Y:S02]  /*0680*/  IMAD R14, R2, R6, R9 ;  /* 0x00000006020e7224 */ /* 0x000fe400078e0209 */
[----:B------:R-:W-:Y:S01]  /*0690*/  IMAD.MOV.U32 R6, RZ, RZ, RZ ;  /* 0x000000ffff067224 */ /* 0x000fe200078e00ff */
[----:B------:R-:W-:-:S04]  /*06a0*/  VIMNMX R21, PT, PT, R7, 0x8, PT ;  /* 0x0000000807157848 */ /* 0x000fc80003fe0100 */
[-C--:B------:R-:W-:Y:S02]  /*06b0*/  IABS R11, R21.reuse ;  /* 0x00000015000b7213 */ /* 0x080fe40000000000 */
[----:B------:R-:W-:Y:S02]  /*06c0*/  IABS R2, R21 ;  /* 0x0000001500027213 */ /* 0x000fe40000000000 */
[----:B------:R-:W1:Y:S08]  /*06d0*/  I2F.RP R0, R11 ;  /* 0x0000000b00007306 */ /* 0x000e700000209400 */
[----:B-1----:R-:W1:Y:S02]  /*06e0*/  MUFU.RCP R0, R0 ;  /* 0x0000000000007308 */ /* 0x002e640000001000 */
[----:B-1----:R-:W-:Y:S01]  /*06f0*/  VIADD R7, R0, 0xffffffe ;  /* 0x0ffffffe00077836 */ /* 0x002fe20000000000 */
[----:B------:R-:W-:-:S05]  /*0700*/  IABS R0, R14 ;  /* 0x0000000e00007213 */ /* 0x000fca0000000000 */
[----:B------:R-:W1:Y:S02]  /*0710*/  F2I.FTZ.U32.TRUNC.NTZ R7, R7 ;  /* 0x0000000700077305 */ /* 0x000e64000021f000 */
[----:B-1----:R-:W-:-:S04]  /*0720*/  IMAD.MOV R8, RZ, RZ, -R7 ;  /* 0x000000ffff087224 */ /* 0x002fc800078e0a07 */
[----:B------:R-:W-:Y:S02]  /*0730*/  IMAD R9, R8, R11, RZ ;  /* 0x0000000b08097224 */ /* 0x000fe400078e02ff */
[----:B------:R-:W-:Y:S02]  /*0740*/  VIADD R8, R10, 0xffffffe ;  /* 0x0ffffffe0a087836 */ /* 0x000fe40000000000 */
[----:B------:R-:W-:Y:S02]  /*0750*/  IMAD.HI.U32 R6, R7, R9, R6 ;  /* 0x0000000907067227 */ /* 0x000fe400078e0006 */
[----:B------:R1:W2:Y:S02]  /*0760*/  F2I.FTZ.U32.TRUNC.NTZ R9, R8 ;  /* 0x0000000800097305 */ /* 0x0002a4000021f000 */
[----:B------:R-:W-:Y:S02]  /*0770*/  IMAD.MOV.U32 R7, RZ, RZ, R0 ;  /* 0x000000ffff077224 */ /* 0x000fe400078e0000 */
[----:B------:R-:W-:-:S02]  /*0780*/  IMAD.MOV R0, RZ, RZ, -R2 ;  /* 0x000000ffff007224 */ /* 0x000fc400078e0a02 */
[----:B------:R-:W-:Y:S02]  /*0790*/  IMAD.HI.U32 R6, R6, R7, RZ ;  /* 0x0000000706067227 */ /* 0x000fe400078e00ff */
[----:B------:R-:W4:Y:S02]  /*07a0*/  I2F.RP R2, R19 ;  /* 0x0000001300027306 */ /* 0x000f240000209400 */
[----:B------:R-:W-:Y:S02]  /*07b0*/  IMAD R0, R6, R0, R7 ;  /* 0x0000000006007224 */ /* 0x000fe400078e0207 */
[----:B-1----:R-:W-:-:S03]  /*07c0*/  IMAD.MOV.U32 R8, RZ, RZ, RZ ;  /* 0x000000ffff087224 */ /* 0x002fc600078e00ff */
[----:B------:R-:W-:Y:S01]  /*07d0*/  ISETP.GT.U32.AND P1, PT, R11, R0, PT ;  /* 0x000000000b00720c */ /* 0x000fe20003f24070 */
[----:B--2---:R-:W-:-:S04]  /*07e0*/  IMAD.MOV R13, RZ, RZ, -R9 ;  /* 0x000000ffff0d7224 */ /* 0x004fc800078e0a09 */
[----:B------:R-:W-:Y:S01]  /*07f0*/  IMAD R13, R13, R20, RZ ;  /* 0x000000140d0d7224 */ /* 0x000fe200078e02ff */
[----:B----4-:R-:W1:Y:S03]  /*0800*/  MUFU.RCP R2, R2 ;  /* 0x0000000200027308 */ /* 0x010e660000001000 */
[----:B------:R-:W-:-:S04]  /*0810*/  IMAD.HI.U32 R8, R9, R13, R8 ;  /* 0x0000000d09087227 */ /* 0x000fc800078e0008 */
[----:B------:R-:W-:Y:S02]  /*0820*/  @!P1 IMAD.IADD R0, R0, 0x1, -R11 ;  /* 0x0000000100009824 */ /* 0x000fe400078e0a0b */
[----:B------:R-:W-:Y:S01]  /*0830*/  @!P1 VIADD R6, R6, 0x1 ;  /* 0x0000000106069836 */ /* 0x000fe20000000000 */
[----:B------:R-:W-:Y:S02]  /*0840*/  ISETP.NE.AND P1, PT, R21, RZ, PT ;  /* 0x000000ff1500720c */ /* 0x000fe40003f25270 */
[----:B------:R-:W-:Y:S02]  /*0850*/  ISETP.GE.U32.AND P0, PT, R0, R11, PT ;  /* 0x0000000b0000720c */ /* 0x000fe40003f06070 */
[----:B------:R-:W-:Y:S02]  /*0860*/  LOP3.LUT R0, R14, R21, RZ, 0x3c, !PT ;  /* 0x000000150e007212 */ /* 0x000fe400078e3cff */
[----:B------:R-:W-:Y:S02]  /*0870*/  SHF.R.U32.HI R11, RZ, 0x5, R3 ;  /* 0x00000005ff0b7819 */ /* 0x000fe40000011603 */
[----:B------:R-:W-:Y:S01]  /*0880*/  ISETP.GE.AND P2, PT, R0, RZ, PT ;  /* 0x000000ff0000720c */ /* 0x000fe20003f46270 */
[----:B-1----:R-:W-:Y:S01]  /*0890*/  VIADD R7, R2, 0xffffffe ;  /* 0x0ffffffe02077836 */ /* 0x002fe20000000000 */
[----:B------:R-:W-:-:S05]  /*08a0*/  SGXT.U32 R11, R11, 0x2 ;  /* 0x000000020b0b781a */ /* 0x000fca0000000000 */
[----:B------:R-:W-:Y:S01]  /*08b0*/  @P0 VIADD R6, R6, 0x1 ;  /* 0x0000000106060836 */ /* 0x000fe20000000000 */
[----:B------:R-:W1:Y:S03]  /*08c0*/  F2I.FTZ.U32.TRUNC.NTZ R7, R7 ;  /* 0x0000000700077305 */ /* 0x000e66000021f000 */
[----:B------:R-:W-:Y:S02]  /*08d0*/  IMAD.MOV.U32 R2, RZ, RZ, R6 ;  /* 0x000000ffff027224 */ /* 0x000fe400078e0006 */
[----:B------:R-:W-:Y:S02]  /*08e0*/  IMAD.MOV.U32 R6, RZ, RZ, RZ ;  /* 0x000000ffff067224 */ /* 0x000fe400078e00ff */
[----:B------:R-:W-:Y:S01]  /*08f0*/  @!P2 IMAD.MOV R2, RZ, RZ, -R2 ;  /* 0x000000ffff02a224 */ /* 0x000fe200078e0a02 */
[----:B------:R-:W-:-:S05]  /*0900*/  @!P1 LOP3.LUT R2, RZ, R21, RZ, 0x33, !PT ;  /* 0x00000015ff029212 */ /* 0x000fca00078e33ff */
[----:B------:R-:W-:Y:S02]  /*0910*/  IMAD.SHL.U32 R0, R2, 0x20, RZ ;  /* 0x0000002002007824 */ /* 0x000fe400078e00ff */
[----:B-1----:R-:W-:Y:S02]  /*0920*/  IMAD.MOV R10, RZ, RZ, -R7 ;  /* 0x000000ffff0a7224 */ /* 0x002fe400078e0a07 */
[----:B------:R-:W-:Y:S01]  /*0930*/  IMAD.MOV R2, RZ, RZ, -R2 ;  /* 0x000000ffff027224 */ /* 0x000fe200078e0a02 */
[----:B------:R-:W-:Y:S01]  /*0940*/  LOP3.LUT R11, R0, R11, RZ, 0xfc, !PT ;  /* 0x0000000b000b7212 */ /* 0x000fe200078efcff */
[----:B------:R-:W-:Y:S01]  /*0950*/  IMAD R9, R10, R19, RZ ;  /* 0x000000130a097224 */ /* 0x000fe200078e02ff */
[----:B------:R-:W-:Y:S01]  /*0960*/  IADD3 R30, PT, PT, R0, 0x1c, R151 ;  /* 0x0000001c001e7810 */ /* 0x000fe20007ffe097 */
[----:B------:R-:W-:Y:S01]  /*0970*/  IMAD R2, R21, R2, R14 ;  /* 0x0000000215027224 */ /* 0x000fe200078e020e */
[----:B------:R-:W-:Y:S01]  /*0980*/  LOP3.LUT R22, R11, 0x4, RZ, 0xfc, !PT ;  /* 0x000000040b167812 */ /* 0x000fe200078efcff */
[----:B------:R-:W-:Y:S01]  /*0990*/  IMAD.HI.U32 R6, R7, R9, R6 ;  /* 0x0000000907067227 */ /* 0x000fe200078e0006 */
[----:B------:R-:W-:-:S02]  /*09a0*/  IABS R13, R11 ;  /* 0x0000000b000d7213 */ /* 0x000fc40000000000 */
[----:B------:R-:W-:Y:S01]  /*09b0*/  IABS R17, R30 ;  /* 0x0000001e00117213 */ /* 0x000fe20000000000 */
[----:B------:R-:W-:Y:S01]  /*09c0*/  IMAD.IADD R2, R12, 0x1, R2 ;  /* 0x000000010c027824 */ /* 0x000fe200078e0202 */
[----:B------:R-:W-:Y:S01]  /*09d0*/  IABS R15, R22 ;  /* 0x00000016000f7213 */ /* 0x000fe20000000000 */
[C---:B------:R-:W-:Y:S01]  /*09e0*/  IMAD.HI.U32 R7, R8.reuse, R13, RZ ;  /* 0x0000000d08077227 */ /* 0x040fe200078e00ff */
[C---:B------:R-:W-:Y:S02]  /*09f0*/  LOP3.LUT R24, R11.reuse, 0x8, RZ, 0xfc, !PT ;  /* 0x000000080b187812 */ /* 0x040fe400078efcff */
[C---:B------:R-:W-:Y:S01]  /*0a00*/  LOP3.LUT R27, R11.reuse, 0x10, RZ, 0xfc, !PT ;  /* 0x000000100b1b7812 */ /* 0x040fe200078efcff */
[C---:B------:R-:W-:Y:S01]  /*0a10*/  IMAD.HI.U32 R10, R8.reuse, R17, RZ ;  /* 0x00000011080a7227 */ /* 0x040fe200078e00ff */
[----:B------:R-:W-:Y:S02]  /*0a20*/  IABS R21, R24 ;  /* 0x0000001800157213 */ /* 0x000fe40000000000 */
[C---:B------:R-:W-:Y:S01]  /*0a30*/  LOP3.LUT R26, R11.reuse, 0xc, RZ, 0xfc, !PT ;  /* 0x0000000c0b1a7812 */ /* 0x040fe200078efcff */
[----:B------:R-:W-:Y:S01]  /*0a40*/  IMAD.HI.U32 R9, R8, R15, RZ ;  /* 0x0000000f08097227 */ /* 0x000fe200078e00ff */
[----:B------:R-:W-:-:S02]  /*0a50*/  LOP3.LUT R28, R11, 0x14, RZ, 0xfc, !PT ;  /* 0x000000140b1c7812 */ /* 0x000fc400078efcff */
[----:B------:R-:W-:Y:S01]  /*0a60*/  IABS R23, R26 ;  /* 0x0000001a00177213 */ /* 0x000fe20000000000 */
[----:B------:R-:W-:Y:S01]  /*0a70*/  IMAD.MOV R7, RZ, RZ, -R7 ;  /* 0x000000ffff077224 */ /* 0x000fe200078e0a07 */
[----:B------:R-:W-:Y:S01]  /*0a80*/  IABS R25, R28 ;  /* 0x0000001c00197213 */ /* 0x000fe20000000000 */
[----:B------:R-:W-:Y:S01]  /*0a90*/  IMAD.MOV R12, RZ, RZ, -R10 ;  /* 0x000000ffff0c7224 */ /* 0x000fe200078e0a0a */
[----:B------:R-:W-:Y:S01]  /*0aa0*/  LOP3.LUT R29, R11, 0x18, RZ, 0xfc, !PT ;  /* 0x000000180b1d7812 */ /* 0x000fe200078efcff */
[----:B------:R-:W-:Y:S02]  /*0ab0*/  IMAD.MOV R10, RZ, RZ, -R9 ;  /* 0x000000ffff0a7224 */ /* 0x000fe400078e0a09 */
[----:B------:R-:W-:Y:S01]  /*0ac0*/  IMAD R9, R20, R7, R13 ;  /* 0x0000000714097224 */ /* 0x000fe200078e020d */
[----:B------:R-:W-:Y:S01]  /*0ad0*/  IABS R13, R27 ;  /* 0x0000001b000d7213 */ /* 0x000fe20000000000 */
[----:B------:R-:W-:Y:S01]  /*0ae0*/  IMAD.HI.U32 R7, R8, R21, RZ ;  /* 0x0000001508077227 */ /* 0x000fe200078e00ff */
[----:B------:R-:W-:-:S02]  /*0af0*/  IABS R16, R29 ;  /* 0x0000001d00107213 */ /* 0x000fc40000000000 */
[C---:B------:R-:W-:Y:S01]  /*0b00*/  ISETP.GT.U32.AND P3, PT, R20.reuse, R9, PT ;  /* 0x000000091400720c */ /* 0x040fe20003f64070 */
[----:B------:R-:W-:Y:S02]  /*0b10*/  IMAD.MOV R7, RZ, RZ, -R7 ;  /* 0x000000ffff077224 */ /* 0x000fe400078e0a07 */
[C---:B------:R-:W-:Y:S02]  /*0b20*/  IMAD R17, R20.reuse, R12, R17 ;  /* 0x0000000c14117224 */ /* 0x040fe400078e0211 */
[C---:B------:R-:W-:Y:S01]  /*0b30*/  IMAD R12, R20.reuse, R7, R21 ;  /* 0x00000007140c7224 */ /* 0x040fe200078e0215 */
[----:B------:R-:W-:Y:S01]  /*0b40*/  LOP3.LUT R7, R3, 0x7f, RZ, 0xc0, !PT ;  /* 0x0000007f03077812 */ /* 0x000fe200078ec0ff */
[----:B------:R-:W-:Y:S01]  /*0b50*/  IMAD.MOV.U32 R21, RZ, RZ, R13 ;  /* 0x000000ffff157224 */ /* 0x000fe200078e000d */
[----:B------:R-:W-:Y:S01]  /*0b60*/  ISETP.GT.U32.AND P1, PT, R20, R17, PT ;  /* 0x000000111400720c */ /* 0x000fe20003f24070 */
[----:B------:R-:W-:Y:S01]  /*0b70*/  IMAD.HI.U32 R13, R8, R23, RZ ;  /* 0x00000017080d7227 */ /* 0x000fe200078e00ff */
[----:B------:R-:W-:-:S03]  /*0b80*/  ISETP.GT.U32.AND P4, PT, R20, R12, PT ;  /* 0x0000000c1400720c */ /* 0x000fc60003f84070 */
[----:B------:R-:W-:-:S04]  /*0b90*/  IMAD.HI.U32 R14, R8, R21, RZ ;  /* 0x00000015080e7227 */ /* 0x000fc800078e00ff */
[----:B------:R-:W-:Y:S02]  /*0ba0*/  IMAD.MOV R13, RZ, RZ, -R13 ;  /* 0x000000ffff0d7224 */ /* 0x000fe400078e0a0d */
[----:B------:R-:W-:Y:S02]  /*0bb0*/  IMAD R10, R20, R10, R15 ;  /* 0x0000000a140a7224 */ /* 0x000fe400078e020f */
[----:B------:R-:W-:-:S03]  /*0bc0*/  IMAD.HI.U32 R15, R8, R25, RZ ;  /* 0x00000019080f7227 */ /* 0x000fc600078e00ff */
[C---:B------:R-:W-:Y:S01]  /*0bd0*/  ISETP.GT.U32.AND P5, PT, R20.reuse, R10, PT ;  /* 0x0000000a1400720c */ /* 0x040fe20003fa4070 */
[----:B------:R-:W-:Y:S02]  /*0be0*/  IMAD.MOV R14, RZ, RZ, -R14 ;  /* 0x000000ffff0e7224 */ /* 0x000fe400078e0a0e */
[----:B------:R-:W-:Y:S02]  /*0bf0*/  IMAD R13, R20, R13, R23 ;  /* 0x0000000d140d7224 */ /* 0x000fe400078e0217 */
[----:B------:R-:W-:Y:S02]  /*0c00*/  IMAD R2, R2, 0x100, R7 ;  /* 0x0000010002027824 */ /* 0x000fe400078e0207 */
[----:B------:R-:W-:Y:S01]  /*0c10*/  IMAD.MOV R15, RZ, RZ, -R15 ;  /* 0x000000ffff0f7224 */ /* 0x000fe200078e0a0f */
[C---:B------:R-:W-:Y:S01]  /*0c20*/  ISETP.GT.U32.AND P2, PT, R20.reuse, R13, PT ;  /* 0x0000000d1400720c */ /* 0x040fe20003f44070 */
[----:B------:R-:W-:Y:S01]  /*0c30*/  IMAD R14, R20, R14, R21 ;  /* 0x0000000e140e7224 */ /* 0x000fe200078e0215 */
[----:B------:R-:W-:Y:S01]  /*0c40*/  IABS R18, R2 ;  /* 0x0000000200127213 */ /* 0x000fe20000000000 */
[----:B------:R-:W-:-:S02]  /*0c50*/  IMAD.MOV.U32 R23, RZ, RZ, R16 ;  /* 0x000000ffff177224 */ /* 0x000fc400078e0010 */
[C---:B------:R-:W-:Y:S01]  /*0c60*/  IMAD R15, R20.reuse, R15, R25 ;  /* 0x0000000f140f7224 */ /* 0x040fe200078e0219 */
[----:B------:R-:W-:Y:S01]  /*0c70*/  ISETP.GT.U32.AND P0, PT, R20, R14, PT ;  /* 0x0000000e1400720c */ /* 0x000fe20003f04070 */
[----:B------:R-:W-:-:S04]  /*0c80*/  IMAD.HI.U32 R16, R8, R23, RZ ;  /* 0x0000001708107227 */ /* 0x000fc800078e00ff */
[----:B------:R-:W-:Y:S02]  /*0c90*/  VIADD R186, R2, 0x80 ;  /* 0x0000008002ba7836 */ /* 0x000fe40000000000 */
[----:B------:R-:W-:-:S03]  /*0ca0*/  IMAD.HI.U32 R8, R6, R18, RZ ;  /* 0x0000001206087227 */ /* 0x000fc600078e00ff */
[----:B------:R-:W-:Y:S01]  /*0cb0*/  IABS R21, R186 ;  /* 0x000000ba00157213 */ /* 0x000fe20000000000 */
[----:B------:R-:W-:Y:S01]  /*0cc0*/  @!P3 IMAD.IADD R9, R9, 0x1, -R20 ;  /* 0x000000010909b824 */ /* 0x000fe200078e0a14 */
[----:B------:R-:W-:Y:S01]  /*0cd0*/  ISETP.GT.U32.AND P3, PT, R20, R15, PT ;  /* 0x0000000f1400720c */ /* 0x000fe20003f64070 */
[----:B------:R-:W-:Y:S02]  /*0ce0*/  IMAD.MOV R8, RZ, RZ, -R8 ;  /* 0x000000ffff087224 */ /* 0x000fe400078e0a08 */
[----:B------:R-:W-:Y:S02]  /*0cf0*/  IMAD.MOV R16, RZ, RZ, -R16 ;  /* 0x000000ffff107224 */ /* 0x000fe400078e0a10 */
[----:B------:R-:W-:Y:S02]  /*0d00*/  @!P2 IMAD.IADD R13, R13, 0x1, -R20 ;  /* 0x000000010d0da824 */ /* 0x000fe400078e0a14 */
[----:B------:R-:W-:Y:S02]  /*0d10*/  IMAD R8, R19, R8, R18 ;  /* 0x0000000813087224 */ /* 0x000fe400078e0212 */
[----:B------:R-:W-:-:S02]  /*0d20*/  IMAD.MOV.U32 R18, RZ, RZ, R21 ;  /* 0x000000ffff127224 */ /* 0x000fc400078e0015 */
[----:B------:R-:W-:Y:S01]  /*0d30*/  IMAD R16, R20, R16, R23 ;  /* 0x0000001014107224 */ /* 0x000fe200078e0217 */
[----:B------:R-:W1:Y:S01]  /*0d40*/  LDS R21, [UR9] ;  /* 0x00000009ff157984 */ /* 0x000e620008000800 */
[--C-:B------:R-:W-:Y:S01]  /*0d50*/  @!P5 IMAD.IADD R10, R10, 0x1, -R20.reuse ;  /* 0x000000010a0ad824 */ /* 0x100fe200078e0a14 */
[----:B------:R-:W-:Y:S01]  /*0d60*/  BAR.SYNC.DEFER_BLOCKING 0x0 ;  /* 0x0000000000007b1d */ /* 0x000fe20000010000 */
[----:B------:R-:W-:Y:S01]  /*0d70*/  @!P0 IMAD.IADD R14, R14, 0x1, -R20 ;  /* 0x000000010e0e8824 */ /* 0x000fe200078e0a14 */
[----:B------:R-:W-:Y:S01]  /*0d80*/  ISETP.GT.U32.AND P5, PT, R20, R9, PT ;  /* 0x000000091400720c */ /* 0x000fe20003fa4070 */
[----:B------:R-:W-:Y:S01]  /*0d90*/  IMAD.HI.U32 R6, R6, R18, RZ ;  /* 0x0000001206067227 */ /* 0x000fe200078e00ff */
[----:B------:R-:W-:-:S03]  /*0da0*/  ISETP.GT.U32.AND P0, PT, R20, R13, PT ;  /* 0x0000000d1400720c */ /* 0x000fc60003f04070 */
[--C-:B------:R-:W-:Y:S01]  /*0db0*/  @!P1 IMAD.IADD R17, R17, 0x1, -R20.reuse ;  /* 0x0000000111119824 */ /* 0x100fe200078e0a14 */
[C---:B------:R-:W-:Y:S01]  /*0dc0*/  ISETP.GT.U32.AND P1, PT, R20.reuse, R14, PT ;  /* 0x0000000e1400720c */ /* 0x040fe20003f24070 */
[----:B------:R-:W-:Y:S01]  /*0dd0*/  @!P3 IMAD.IADD R15, R15, 0x1, -R20 ;  /* 0x000000010f0fb824 */ /* 0x000fe200078e0a14 */
[C---:B------:R-:W-:Y:S01]  /*0de0*/  ISETP.GT.U32.AND P3, PT, R20.reuse, R16, PT ;  /* 0x000000101400720c */ /* 0x040fe20003f64070 */
[----:B------:R-:W-:Y:S01]  /*0df0*/  IMAD.MOV R6, RZ, RZ, -R6 ;  /* 0x000000ffff067224 */ /* 0x000fe200078e0a06 */
[----:B------:R-:W-:Y:S01]  /*0e00*/  ISETP.GT.U32.AND P6, PT, R20, R17, PT ;  /* 0x000000111400720c */ /* 0x000fe20003fc4070 */
[----:B------:R-:W-:Y:S01]  /*0e10*/  @!P4 IMAD.IADD R12, R12, 0x1, -R20 ;  /* 0x000000010c0cc824 */ /* 0x000fe200078e0a14 */
[C---:B------:R-:W-:Y:S01]  /*0e20*/  ISETP.GT.U32.AND P4, PT, R20.reuse, R10, PT ;  /* 0x0000000a1400720c */ /* 0x040fe20003f84070 */
[----:B------:R-:W-:Y:S02]  /*0e30*/  IMAD R6, R19, R6, R18 ;  /* 0x0000000613067224 */ /* 0x000fe400078e0212 */
[--C-:B------:R-:W-:Y:S01]  /*0e40*/  @!P5 IMAD.IADD R9, R9, 0x1, -R20.reuse ;  /* 0x000000010909d824 */ /* 0x100fe200078e0a14 */
[----:B------:R-:W-:Y:S01]  /*0e50*/  ISETP.GT.U32.AND P2, PT, R20, R12, PT ;  /* 0x0000000c1400720c */ /* 0x000fe20003f44070 */
[--C-:B------:R-:W-:Y:S01]  /*0e60*/  @!P0 IMAD.IADD R13, R13, 0x1, -R20.reuse ;  /* 0x000000010d0d8824 */ /* 0x100fe200078e0a14 */
[C---:B------:R-:W-:Y:S01]  /*0e70*/  ISETP.GT.U32.AND P5, PT, R19.reuse, R8, PT ;  /* 0x000000081300720c */ /* 0x040fe20003fa4070 */
[--C-:B------:R-:W-:Y:S01]  /*0e80*/  @!P1 IMAD.IADD R14, R14, 0x1, -R20.reuse ;  /* 0x000000010e0e9824 */ /* 0x100fe200078e0a14 */
[----:B------:R-:W-:Y:S01]  /*0e90*/  ISETP.GT.U32.AND P0, PT, R19, R6, PT ;  /* 0x000000061300720c */ /* 0x000fe20003f04070 */
[--C-:B------:R-:W-:Y:S01]  /*0ea0*/  @!P3 IMAD.IADD R16, R16, 0x1, -R20.reuse ;  /* 0x000000011010b824 */ /* 0x100fe200078e0a14 */
[----:B------:R-:W-:Y:S01]  /*0eb0*/  ISETP.GE.AND P1, PT, R11, RZ, PT ;  /* 0x000000ff0b00720c */ /* 0x000fe20003f26270 */
[--C-:B------:R-:W-:Y:S01]  /*0ec0*/  @!P6 IMAD.IADD R17, R17, 0x1, -R20.reuse ;  /* 0x000000011111e824 */ /* 0x100fe200078e0a14 */
[----:B------:R-:W-:Y:S01]  /*0ed0*/  ISETP.GE.AND P3, PT, R22, RZ, PT ;  /* 0x000000ff1600720c */ /* 0x000fe20003f66270 */
[--C-:B------:R-:W-:Y:S01]  /*0ee0*/  @!P4 IMAD.IADD R10, R10, 0x1, -R20.reuse ;  /* 0x000000010a0ac824 */ /* 0x100fe200078e0a14 */
[C---:B------:R-:W-:Y:S01]  /*0ef0*/  ISETP.GT.U32.AND P4, PT, R20.reuse, R15, PT ;  /* 0x0000000f1400720c */ /* 0x040fe20003f84070 */
[----:B------:R-:W-:Y:S01]  /*0f00*/  IMAD.SHL.U32 R18, R151, 0x200000, RZ ;  /* 0x0020000097127824 */ /* 0x000fe200078e00ff */
[----:B------:R-:W-:Y:S01]  /*0f10*/  ISETP.GT.U32.AND P6, PT, R20, R16, PT ;  /* 0x000000101400720c */ /* 0x000fe20003fc4070 */
[----:B------:R-:W-:Y:S01]  /*0f20*/  @!P2 IMAD.IADD R12, R12, 0x1, -R20 ;  /* 0x000000010c0ca824 */ /* 0x000fe200078e0a14 */
[----:B------:R-:W-:Y:S01]  /*0f30*/  ISETP.NE.U32.AND P2, PT, R7, RZ, PT ;  /* 0x000000ff0700720c */ /* 0x000fe20003f45070 */
[--C-:B------:R-:W-:Y:S01]  /*0f40*/  @!P5 IMAD.IADD R8, R8, 0x1, -R19.reuse ;  /* 0x000000010808d824 */ /* 0x100fe200078e0a13 */
[----:B------:R-:W-:Y:S01]  /*0f50*/  ISETP.GE.AND P5, PT, R24, RZ, PT ;  /* 0x000000ff1800720c */ /* 0x000fe20003fa6270 */
[----:B------:R-:W-:Y:S01]  /*0f60*/  @!P0 IMAD.IADD R6, R6, 0x1, -R19 ;  /* 0x0000000106068824 */ /* 0x000fe200078e0a13 */
[----:B------:R-:W-:Y:S01]  /*0f70*/  LOP3.LUT R18, R18, 0x600000, RZ, 0xc0, !PT ;  /* 0x0060000012127812 */ /* 0x000fe200078ec0ff */
[----:B------:R-:W-:Y:S01]  /*0f80*/  IMAD.MOV.U32 R7, RZ, RZ, R10 ;  /* 0x000000ffff077224 */ /* 0x000fe200078e000a */
[C---:B------:R-:W-:Y:S01]  /*0f90*/  ISETP.GT.U32.AND P0, PT, R19.reuse, R8, PT ;  /* 0x000000081300720c */ /* 0x040fe20003f04070 */
[----:B------:R-:W-:Y:S01]  /*0fa0*/  @!P1 IMAD.MOV R9, RZ, RZ, -R9 ;  /* 0x000000ffff099224 */ /* 0x000fe200078e0a09 */
[----:B------:R-:W-:Y:S01]  /*0fb0*/  ISETP.GT.U32.AND P1, PT, R19, R6, PT ;  /* 0x000000061300720c */ /* 0x000fe20003f24070 */
[----:B------:R-:W-:Y:S01]  /*0fc0*/  @!P3 IMAD.MOV R7, RZ, RZ, -R7 ;  /* 0x000000ffff07b224 */ /* 0x000fe200078e0a07 */
[----:B------:R-:W-:Y:S01]  /*0fd0*/  ISETP.GE.AND P3, PT, R26, RZ, PT ;  /* 0x000000ff1a00720c */ /* 0x000fe20003f66270 */
[--C-:B------:R-:W-:Y:S01]  /*0fe0*/  @!P4 IMAD.IADD R15, R15, 0x1, -R20.reuse ;  /* 0x000000010f0fc824 */ /* 0x100fe200078e0a14 */
[----:B------:R-:W-:Y:S01]  /*0ff0*/  ISETP.GE.AND P4, PT, R30, RZ, PT ;  /* 0x000000ff1e00720c */ /* 0x000fe20003f86270 */
[----:B------:R-:W-:Y:S01]  /*1000*/  @!P6 IMAD.IADD R16, R16, 0x1, -R20 ;  /* 0x000000011010e824 */ /* 0x000fe200078e0a14 */
[----:B------:R-:W-:Y:S01]  /*1010*/  ISETP.GE.AND P6, PT, R27, RZ, PT ;  /* 0x000000ff1b00720c */ /* 0x000fe20003fc6270 */
[----:B------:R-:W-:Y:S01]  /*1020*/  @!P5 IMAD.MOV R12, RZ, RZ, -R12 ;  /* 0x000000ffff0cd224 */ /* 0x000fe200078e0a0c */
[----:B------:R-:W-:-:S02]  /*1030*/  ISETP.NE.AND P5, PT, R5, RZ, PT ;  /* 0x000000ff0500720c */ /* 0x000fc40003fa5270 */
[----:B------:R-:W-:Y:S01]  /*1040*/  LOP3.LUT R10, RZ, R5, RZ, 0x33, !PT ;  /* 0x00000005ff0a7212 */ /* 0x000fe200078e33ff */
[--C-:B------:R-:W-:Y:S01]  /*1050*/  @!P0 IMAD.IADD R8, R8, 0x1, -R19.reuse ;  /* 0x0000000108088824 */ /* 0x100fe200078e0a13 */
[----:B------:R-:W-:Y:S01]  /*1060*/  ISETP.GE.AND P0, PT, R29, RZ, PT ;  /* 0x000000ff1d00720c */ /* 0x000fe20003f06270 */
[----:B------:R-:W-:Y:S01]  /*1070*/  @!P1 IMAD.IADD R6, R6, 0x1, -R19 ;  /* 0x0000000106069824 */ /* 0x000fe200078e0a13 */
[----:B------:R-:W-:Y:S01]  /*1080*/  ISETP.GE.AND P1, PT, R2, RZ, PT ;  /* 0x000000ff0200720c */ /* 0x000fe20003f26270 */
[----:B------:R-:W-:Y:S01]  /*1090*/  @!P3 IMAD.MOV R13, RZ, RZ, -R13 ;  /* 0x000000ffff0db224 */ /* 0x000fe200078e0a0d */
[----:B------:R-:W-:Y:S01]  /*10a0*/  ISETP.GE.AND P3, PT, R186, RZ, PT ;  /* 0x000000ffba00720c */ /* 0x000fe20003f66270 */
[----:B------:R-:W-:Y:S01]  /*10b0*/  @!P4 IMAD.MOV R17, RZ, RZ, -R17 ;  /* 0x000000ffff11c224 */ /* 0x000fe200078e0a11 */
[----:B------:R-:W-:Y:S01]  /*10c0*/  ISETP.GE.AND P4, PT, R28, RZ, PT ;  /* 0x000000ff1c00720c */ /* 0x000fe20003f86270 */
[----:B------:R-:W-:Y:S01]  /*10d0*/  @!P6 IMAD.MOV R14, RZ, RZ, -R14 ;  /* 0x000000ffff0ee224 */ /* 0x000fe200078e0a0e */
[----:B------:R-:W-:-:S02]  /*10e0*/  LOP3.LUT R5, RZ, R4, RZ, 0x33, !PT ;  /* 0x00000004ff057212 */ /* 0x000fc400078e33ff */
[----:B------:R-:W-:Y:S01]  /*10f0*/  SEL R118, R10, R7, !P5 ;  /* 0x000000070a767207 */ /* 0x000fe20006800000 */
[----:B------:R-:W-:Y:S01]  /*1100*/  VIADD R7, R134, 0xfffffff7 ;  /* 0xfffffff786077836 */ /* 0x000fe20000000000 */
[----:B------:R-:W-:Y:S01]  /*1110*/  SEL R114, R10, R9, !P5 ;  /* 0x000000090a727207 */ /* 0x000fe20006800000 */
[----:B------:R-:W-:Y:S01]  /*1120*/  @!P0 IMAD.MOV R16, RZ, RZ, -R16 ;  /* 0x000000ffff108224 */ /* 0x000fe200078e0a10 */
[----:B------:R-:W-:Y:S01]  /*1130*/  ISETP.NE.AND P0, PT, R4, RZ, PT ;  /* 0x000000ff0400720c */ /* 0x000fe20003f05270 */
[----:B------:R-:W-:Y:S01]  /*1140*/  @!P1 IMAD.MOV R8, RZ, RZ, -R8 ;  /* 0x000000ffff089224 */ /* 0x000fe200078e0a08 */
[C---:B------:R-:W-:Y:S01]  /*1150*/  SEL R115, R10.reuse, R17, !P5 ;  /* 0x000000110a737207 */ /* 0x040fe20006800000 */
[----:B------:R-:W-:Y:S01]  /*1160*/  @!P3 IMAD.MOV R6, RZ, RZ, -R6 ;  /* 0x000000ffff06b224 */ /* 0x000fe200078e0a06 */
[----:B------:R-:W-:Y:S01]  /*1170*/  SEL R121, R10, R12, !P5 ;  /* 0x0000000c0a797207 */ /* 0x000fe20006800000 */
[C---:B------:R-:W-:Y:S01]  /*1180*/  VIADD R4, R134.reuse, 0xffffffff ;  /* 0xffffffff86047836 */ /* 0x040fe20000000000 */
[C---:B------:R-:W-:Y:S01]  /*1190*/  SEL R20, R5.reuse, R8, !P0 ;  /* 0x0000000805147207 */ /* 0x040fe20004000000 */
[----:B------:R-:W-:Y:S01]  /*11a0*/  @!P4 IMAD.MOV R15, RZ, RZ, -R15 ;  /* 0x000000ffff0fc224 */ /* 0x000fe200078e0a0f */
[----:B------:R-:W-:Y:S01]  /*11b0*/  SEL R22, R5, R6, !P0 ;  /* 0x0000000605167207 */ /* 0x000fe20004000000 */
[----:B------:R-:W-:Y:S01]  /*11c0*/  VIADD R5, R134, 0xffffffec ;  /* 0xffffffec86057836 */ /* 0x000fe20000000000 */
[----:B------:R-:W-:Y:S01]  /*11d0*/  ISETP.GE.U32.AND P4, PT, R4, 0x7fffffe0, PT ;  /* 0x7fffffe00400780c */ /* 0x000fe20003f86070 */
[C---:B------:R-:W-:Y:S01]  /*11e0*/  VIADD R6, R134.reuse, 0xffffffef ;  /* 0xffffffef86067836 */ /* 0x040fe20000000000 */
[----:B------:R-:W-:Y:S01]  /*11f0*/  ISETP.GE.U32.AND P0, PT, R7, 0x7fffffd8, PT ;  /* 0x7fffffd80700780c */ /* 0x000fe20003f06070 */
[C---:B------:R-:W-:Y:S01]  /*1200*/  VIADD R4, R134.reuse, 0xffffffed ;  /* 0xffffffed86047836 */ /* 0x040fe20000000000 */
[----:B------:R-:W-:Y:S01]  /*1210*/  ISETP.GE.U32.AND P1, PT, R5, 0x7fffffcd, PT ;  /* 0x7fffffcd0500780c */ /* 0x000fe20003f26070 */
[----:B------:R-:W-:Y:S01]  /*1220*/  VIADD R5, R134, 0xffffffe8 ;  /* 0xffffffe886057836 */ /* 0x000fe20000000000 */
[----:B------:R-:W-:Y:S01]  /*1230*/  ISETP.GE.U32.AND P6, PT, R6, 0x7fffffd0, PT ;  /* 0x7fffffd00600780c */ /* 0x000fe20003fc6070 */
[----:B------:R-:W-:Y:S01]  /*1240*/  VIADD R7, R134, 0xffffffee ;  /* 0xffffffee86077836 */ /* 0x000fe20000000000 */
[----:B------:R-:W-:Y:S01]  /*1250*/  ISETP.GE.U32.AND P3, PT, R4, 0x7fffffce, PT ;  /* 0x7fffffce0400780c */ /* 0x000fe20003f66070 */
[C---:B------:R-:W-:Y:S01]  /*1260*/  VIADD R4, R134.reuse, 0xffffffe9 ;  /* 0xffffffe986047836 */ /* 0x040fe20000000000 */
[----:B------:R-:W-:Y:S01]  /*1270*/  SEL R6, RZ, 0x1, P1 ;  /* 0x00000001ff067807 */ /* 0x000fe20000800000 */
[C---:B------:R-:W-:Y:S01]  /*1280*/  VIADD R9, R134.reuse, 0xffffffe4 ;  /* 0xffffffe486097836 */ /* 0x040fe20000000000 */
[----:B------:R-:W-:Y:S01]  /*1290*/  ISETP.GE.U32.AND P1, PT, R5, 0x7fffffc9, PT ;  /* 0x7fffffc90500780c */ /* 0x000fe20003f26070 */
[----:B------:R-:W-:Y:S01]  /*12a0*/  VIADD R5, R134, 0xffffffea ;  /* 0xffffffea86057836 */ /* 0x000fe20000000000 */
[----:B------:R-:W-:Y:S01]  /*12b0*/  SEL R122, R10, R13, !P5 ;  /* 0x0000000d0a7a7207 */ /* 0x000fe20006800000 */
[----:B------:R-:W-:Y:S01]  /*12c0*/  VIADD R8, R134, 0xffffffeb ;  /* 0xffffffeb86087836 */ /* 0x000fe20000000000 */
[----:B------:R-:W-:Y:S01]  /*12d0*/  SEL R120, R10, R14, !P5 ;  /* 0x0000000e0a787207 */ /* 0x000fe20006800000 */
[----:B------:R-:W-:Y:S01]  /*12e0*/  VIADD R12, R134, 0xffffffe1 ;  /* 0xffffffe1860c7836 */ /* 0x000fe20000000000 */
[----:B------:R-:W-:Y:S01]  /*12f0*/  SEL R119, R10, R15, !P5 ;  /* 0x0000000f0a777207 */ /* 0x000fe20006800000 */
[----:B------:R-:W-:Y:S01]  /*1300*/  VIADD R13, R134, 0xffffffe7 ;  /* 0xffffffe7860d7836 */ /* 0x000fe20000000000 */
[----:B------:R-:W-:Y:S01]  /*1310*/  SEL R123, R10, R16, !P5 ;  /* 0x000000100a7b7207 */ /* 0x000fe20006800000 */
[C---:B------:R-:W-:Y:S01]  /*1320*/  VIADD R16, R134.reuse, 0xffffffe2 ;  /* 0xffffffe286107836 */ /* 0x040fe20000000000 */
[----:B------:R-:W-:Y:S01]  /*1330*/  ISETP.GE.U32.AND P5, PT, R7, 0x7fffffcf, PT ;  /* 0x7fffffcf0700780c */ /* 0x000fe20003fa6070 */
[----:B------:R-:W-:Y:S01]  /*1340*/  VIADD R17, R134, 0xfffffffe ;  /* 0xfffffffe86117836 */ /* 0x000fe20000000000 */
[----:B------:R-:W-:-:S02]  /*1350*/  SEL R7, RZ, 0x1fffe, P3 ;  /* 0x0001fffeff077807 */ /* 0x000fc40001800000 */
[----:B------:R-:W-:Y:S02]  /*1360*/  SEL R10, RZ, 0x1, P1 ;  /* 0x00000001ff0a7807 */ /* 0x000fe40000800000 */
[----:B------:R-:W-:Y:S01]  /*1370*/  ISETP.GE.U32.AND P3, PT, R4, 0x7fffffca, PT ;  /* 0x7fffffca0400780c */ /* 0x000fe20003f66070 */
[----:B------:R-:W-:Y:S01]  /*1380*/  IMAD.IADD R6, R6, 0x1, R7 ;  /* 0x0000000106067824 */ /* 0x000fe200078e0207 */
[----:B------:R-:W-:Y:S01]  /*1390*/  ISETP.GE.U32.AND P1, PT, R9, 0x7fffffc5, PT ;  /* 0x7fffffc50900780c */ /* 0x000fe20003f26070 */
[----:B------:R-:W-:Y:S01]  /*13a0*/  VIADD R9, R134, 0xffffffe6 ;  /* 0xffffffe686097836 */ /* 0x000fe20000000000 */
[----:B------:R-:W-:Y:S02]  /*13b0*/  SEL R4, RZ, 0x4, P5 ;  /* 0x00000004ff047807 */ /* 0x000fe40002800000 */
[----:B------:R-:W-:Y:S02]  /*13c0*/  ISETP.GE.U32.AND P5, PT, R5, 0x7fffffcb, PT ;  /* 0x7fffffcb0500780c */ /* 0x000fe40003fa6070 */
[----:B------:R-:W-:-:S02]  /*13d0*/  SEL R5, RZ, 0x7fff8, P6 ;  /* 0x0007fff8ff057807 */ /* 0x000fc40003000000 */
[----:B------:R-:W-:Y:S01]  /*13e0*/  ISETP.GE.U32.AND P6, PT, R8, 0x7fffffcc, PT ;  /* 0x7fffffcc0800780c */ /* 0x000fe20003fc6070 */
[----:B------:R-:W-:Y:S01]  /*13f0*/  VIADD R8, R134, 0xffffffe5 ;  /* 0xffffffe586087836 */ /* 0x000fe20000000000 */
[----:B------:R-:W-:Y:S02]  /*1400*/  SEL R14, RZ, 0x1, P1 ;  /* 0x00000001ff0e7807 */ /* 0x000fe40000800000 */
[----:B------:R-:W-:Y:S02]  /*1410*/  ISETP.GE.U32.AND P1, PT, R12, 0x7fffffc2, PT ;  /* 0x7fffffc20c00780c */ /* 0x000fe40003f26070 */
[----:B------:R-:W-:Y:S02]  /*1420*/  R2UR UR10, R18 ;  /* 0x00000000120a72ca */ /* 0x000fe400000e0000 */
[----:B------:R-:W-:Y:S02]  /*1430*/  SEL R11, RZ, 0x1fffe, P3 ;  /* 0x0001fffeff0b7807 */ /* 0x000fe40001800000 */
[----:B------:R-:W-:-:S02]  /*1440*/  SEL R18, RZ, 0x1fffe, P1 ;  /* 0x0001fffeff127807 */ /* 0x000fc40000800000 */
[----:B------:R-:W-:Y:S01]  /*1450*/  ISETP.GE.U32.AND P3, PT, R8, 0x7fffffc6, PT ;  /* 0x7fffffc60800780c */ /* 0x000fe20003f66070 */
[----:B------:R-:W-:Y:S01]  /*1460*/  IMAD.IADD R10, R10, 0x1, R11 ;  /* 0x000000010a0a7824 */ /* 0x000fe200078e020b */
[----:B------:R-:W-:Y:S02]  /*1470*/  ISETP.GE.U32.AND P1, PT, R150, 0x7fffffc1, PT ;  /* 0x7fffffc19600780c */ /* 0x000fe40003f26070 */
[----:B------:R-:W-:Y:S02]  /*1480*/  SEL R8, RZ, 0x4, P5 ;  /* 0x00000004ff087807 */ /* 0x000fe40002800000 */
[----:B------:R-:W-:Y:S02]  /*1490*/  ISETP.GE.U32.AND P5, PT, R9, 0x7fffffc7, PT ;  /* 0x7fffffc70900780c */ /* 0x000fe40003fa6070 */
[----:B------:R-:W-:Y:S02]  /*14a0*/  SEL R9, RZ, 0x7fff8, P6 ;  /* 0x0007fff8ff097807 */ /* 0x000fe40003000000 */
[----:B------:R-:W-:Y:S01]  /*14b0*/  ISETP.GE.U32.AND P6, PT, R13, 0x7fffffc8, PT ;  /* 0x7fffffc80d00780c */ /* 0x000fe20003fc6070 */
[----:B------:R-:W-:Y:S01]  /*14c0*/  VIADD R13, R134, 0xffffffe3 ;  /* 0xffffffe3860d7836 */ /* 0x000fe20000000000 */
[----:B------:R-:W-:-:S02]  /*14d0*/  SEL R7, RZ, 0x1, P1 ;  /* 0x00000001ff077807 */ /* 0x000fc40000800000 */
[----:B------:R-:W-:Y:S02]  /*14e0*/  SEL R15, RZ, 0x1fffe, P3 ;  /* 0x0001fffeff0f7807 */ /* 0x000fe40001800000 */
[----:B------:R-:W-:Y:S01]  /*14f0*/  ISETP.GE.U32.AND P3, PT, R16, 0x7fffffc3, PT ;  /* 0x7fffffc31000780c */ /* 0x000fe20003f66070 */
[----:B------:R-:W-:Y:S01]  /*1500*/  VIADD R16, R134, 0xfffffff6 ;  /* 0xfffffff686107836 */ /* 0x000fe20000000000 */
[----:B------:R-:W-:Y:S01]  /*1510*/  LOP3.LUT R10, R10, 0x3, RZ, 0xc0, !PT ;  /* 0x000000030a0a7812 */ /* 0x000fe200078ec0ff */
[----:B------:R-:W-:Y:S01]  /*1520*/  IMAD.IADD R18, R7, 0x1, R18 ;  /* 0x0000000107127824 */ /* 0x000fe200078e0212 */
[----:B------:R-:W-:Y:S01]  /*1530*/  SEL R12, RZ, 0x4, P5 ;  /* 0x00000004ff0c7807 */ /* 0x000fe20002800000 */
[----:B------:R-:W-:Y:S01]  /*1540*/  IMAD.IADD R14, R14, 0x1, R15 ;  /* 0x000000010e0e7824 */ /* 0x000fe200078e020f */
[----:B------:R-:W-:Y:S02]  /*1550*/  ISETP.GE.U32.AND P5, PT, R13, 0x7fffffc4, PT ;  /* 0x7fffffc40d00780c */ /* 0x000fe40003fa6070 */
[----:B------:R-:W-:-:S02]  /*1560*/  SEL R13, RZ, 0x7fff8, P6 ;  /* 0x0007fff8ff0d7807 */ /* 0x000fc40003000000 */
[----:B------:R-:W-:Y:S02]  /*1570*/  LOP3.LUT R6, R6, 0x3, RZ, 0xc0, !PT ;  /* 0x0000000306067812 */ /* 0x000fe400078ec0ff */
[----:B------:R-:W-:Y:S02]  /*1580*/  IADD3 R8, PT, PT, R10, R9, R8 ;  /* 0x000000090a087210 */ /* 0x000fe40007ffe008 */
[----:B-1----:R-:W-:Y:S02]  /*1590*/  R2UR UR8, R21 ;  /* 0x00000000150872ca */ /* 0x002fe400000e0000 */
[----:B------:R-:W-:Y:S02]  /*15a0*/  ISETP.GE.U32.AND P6, PT, R16, 0x7fffffd7, PT ;  /* 0x7fffffd71000780c */ /* 0x000fe40003fc6070 */
[----:B------:R-:W-:Y:S02]  /*15b0*/  SEL R16, RZ, 0x4, P3 ;  /* 0x00000004ff107807 */ /* 0x000fe40001800000 */
[----:B------:R-:W-:-:S02]  /*15c0*/  SEL R7, RZ, 0x7fff8, P5 ;  /* 0x0007fff8ff077807 */ /* 0x000fc40002800000 */
[----:B------:R-:W-:Y:S02]  /*15d0*/  LOP3.LUT R18, R18, 0x3, RZ, 0xc0, !PT ;  /* 0x0000000312127812 */ /* 0x000fe400078ec0ff */
[----:B------:R-:W-:Y:S01]  /*15e0*/  IADD3 R5, PT, PT, R6, R5, R4 ;  /* 0x0000000506057210 */ /* 0x000fe20007ffe004 */
[----:B------:R-:W-:Y:S01]  /*15f0*/  IMAD.SHL.U32 R6, R8, 0x100, RZ ;  /* 0x0000010008067824 */ /* 0x000fe200078e00ff */
[----:B------:R-:W-:Y:S01]  /*1600*/  LOP3.LUT R14, R14, 0x3, RZ, 0xc0, !PT ;  /* 0x000000030e0e7812 */ /* 0x000fe200078ec0ff */
[----:B------:R-:W-:Y:S01]  /*1610*/  IMAD R4, R20, R135, RZ ;  /* 0x0000008714047224 */ /* 0x000fe200078e02ff */
[----:B------:R-:W-:Y:S01]  /*1620*/  IADD3 R7, PT, PT, R18, R7, R16 ;  /* 0x0000000712077210 */ /* 0x000fe20007ffe010 */
[----:B------:R-:W-:Y:S01]  /*1630*/  IMAD R135, R22, R135, RZ ;  /* 0x0000008716877224 */ /* 0x000fe200078e02ff */
[----:B------:R-:W-:Y:S02]  /*1640*/  ISETP.GE.U32.AND P3, PT, R17, 0x7fffffdf, PT ;  /* 0x7fffffdf1100780c */ /* 0x000fe40003f66070 */
[----:B------:R-:W-:-:S02]  /*1650*/  IADD3 R12, PT, PT, R14, R13, R12 ;  /* 0x0000000d0e0c7210 */ /* 0x000fc40007ffe00c */
[----:B------:R-:W-:Y:S02]  /*1660*/  LOP3.LUT R7, R7, 0xf, RZ, 0xc0, !PT ;  /* 0x0000000f07077812 */ /* 0x000fe400078ec0ff */
[----:B------:R-:W-:Y:S01]  /*1670*/  LOP3.LUT R6, R6, 0xf00, RZ, 0xe2, !PT ;  /* 0x00000f0006067812 */ /* 0x000fe200078ee2ff */
[----:B0--3--:R-:W-:Y:S06]  /*1680*/  BRA.U UP0, `(.L_x_5) ;  /* 0x0000000100187547 */ /* 0x009fec000b800000 */
[----:B------:R-:W-:Y:S01]  /*1690*/  ELECT P5, URZ, PT ;  /* 0x0000000000ff782f */ /* 0x000fe200038a0000 */
[----:B------:R-:W-:Y:S01]  /*16a0*/  IMAD.MOV.U32 R8, RZ, RZ, 0x1 ;  /* 0x00000001ff087424 */ /* 0x000fe200078e00ff */
[----:B------:R-:W-:Y:S01]  /*16b0*/  UMOV UR5, 0x40 ;  /* 0x0000004000057882 */ /* 0x000fe20000000000 */
[----:B------:R-:W-:Y:S01]  /*16c0*/  UVIRTCOUNT.DEALLOC.SMPOOL 0x80 ;  /* 0x000000800000784c */ /* 0x000fe20000000000 */
[----:B------:R-:W-:-:S09]  /*16d0*/  ULEA UR5, UR4, UR5, 0x18 ;  /* 0x0000000504057291 */ /* 0x000fd2000f8ec0ff */
[----:B------:R0:W-:Y:S03]  /*16e0*/  @P5 STS.U8 [UR5], R8 ;  /* 0x00000008ff005988 */ /* 0x0001e60008000005 */
.L_x_5:
[----:B------:R-:W-:Y:S01]  /*16f0*/  UIADD3 UR10, UPT, UPT, UR8, UR10, URZ ;  /* 0x0000000a080a7290 */ /* 0x000fe2000fffe0ff */
[----:B------:R-:W-:Y:S01]  /*1700*/  LEA R34, P5, R4, UR12, 0x1 ;  /* 0x0000000c04227c11 */ /* 0x000fe2000f8a08ff */
[----:B------:R-:W-:Y:S01]  /*1710*/  VOTEU.ALL UP1, P2 ;  /* 0x0000000000ff7886 */ /* 0x000fe20001020000 */
[----:B------:R-:W-:Y:S01]  /*1720*/  UMOV UR4, 0x1 ;  /* 0x0000000100047882 */ /* 0x000fe20000000000 */
[----:B------:R-:W-:Y:S01]  /*1730*/  UIADD3 UR11, UPT, UPT, UR9, 0x9000, URZ ;  /* 0x00009000090b7890 */ /* 0x000fe2000fffe0ff */
[----:B------:R-:W-:Y:S01]  /*1740*/  IMAD R7, R12, 0x10, R7 ;  /* 0x000000100c077824 */ /* 0x000fe200078e0207 */
[----:B------:R-:W-:Y:S01]  /*1750*/  VOTEU.ALL UP2, P2 ;  /* 0x0000000000ff7886 */ /* 0x000fe20001040000 */
[----:B------:R-:W-:-:S04]  /*1760*/  @!UP1 UIADD3 UR6, UPT, UPT, -UR4, 0x100000, URZ ;  /* 0x0010000004069890 */ /* 0x000fc8000fffe1ff */
[----:B------:R-:W-:Y:S02]  /*1770*/  @!UP1 USHF.L.U32 UR7, UR6, 0xb, URZ ;  /* 0x0000000b06079899 */ /* 0x000fe400080006ff */
[----:B------:R-:W-:Y:S01]  /*1780*/  @!UP1 USHF.L.U32 UR6, UR6, 0x1, URZ ;  /* 0x0000000106069899 */ /* 0x000fe200080006ff */
[----:B------:R-:W-:Y:S01]  /*1790*/  IMAD R5, R5, 0x1000, R6 ;  /* 0x0000100005057824 */ /* 0x000fe200078e0206 */
[----:B------:R-:W-:Y:S01]  /*17a0*/  STTM.x64 tmem[UR10], RZ ;  /* 0x000000ff000079ed */ /* 0x000fe2000834000a */
[----:B------:R-:W1:Y:S02]  /*17b0*/  FENCE.VIEW.ASYNC.T ;  /* 0x00000000000073c6 */ /* 0x000e640000000200 */
[----:B-1----:R-:W-:Y:S01]  /*17c0*/  BAR.SYNC.DEFER_BLOCKING 0x0 ;  /* 0x0000000000007b1d */ /* 0x002fe20000010000 */
[----:B------:R-:W-:Y:S01]  /*17d0*/  LEA.HI.X.SX32 R35, R4, UR13, 0x1, P5 ;  /* 0x0000000d04237c11 */ /* 0x000fe2000a8f0eff */
[----:B------:R-:W-:Y:S01]  /*17e0*/  IMAD.SHL.U32 R41, R32, 0x8, RZ ;  /* 0x0000000820297824 */ /* 0x000fe200078e00ff */
[----:B------:R-:W-:-:S02]  /*17f0*/  LOP3.LUT R4, R7, 0xff, RZ, 0xc0, !PT ;  /* 0x000000ff07047812 */ /* 0x000fc400078ec0ff */
[----:B------:R-:W-:Y:S01]  /*1800*/  PRMT R154, RZ, 0x7610, R154 ;  /* 0x00007610ff9a7816 */ /* 0x000fe2000000009a */
[----:B------:R-:W-:Y:S01]  /*1810*/  IMAD.WIDE R38, R41, 0x2, R34 ;  /* 0x0000000229267825 */ /* 0x000fe200078e0222 */
[----:B------:R-:W-:Y:S01]  /*1820*/  LEA R36, P5, R135, UR12, 0x1 ;  /* 0x0000000c87247c11 */ /* 0x000fe2000f8a08ff */
[----:B------:R-:W1:Y:S01]  /*1830*/  LDCU UR5, c[0x0][0x3b0] ;  /* 0x00007600ff0577ac */ /* 0x000e620008000800 */
[----:B------:R-:W-:Y:S01]  /*1840*/  PRMT R153, RZ, 0x7610, R153 ;  /* 0x00007610ff997816 */ /* 0x000fe20000000099 */
[----:B------:R-:W-:Y:S01]  /*1850*/  IMAD.IADD R4, R5, 0x1, R4 ;  /* 0x0000000105047824 */ /* 0x000fe200078e0204 */
[----:B------:R-:W-:Y:S01]  /*1860*/  LEA.HI.X.SX32 R37, R135, UR13, 0x1, P5 ;  /* 0x0000000d87257c11 */ /* 0x000fe2000a8f0eff */
[----:B------:R-:W-:Y:S01]  /*1870*/  IMAD R49, R32, 0x18, RZ ;  /* 0x0000001820317824 */ /* 0x000fe200078e02ff */
[----:B------:R-:W-:Y:S02]  /*1880*/  PRMT R158, RZ, 0x7610, R158 ;  /* 0x00007610ff9e7816 */ /* 0x000fe4000000009e */
[----:B------:R-:W-:Y:S01]  /*1890*/  PRMT R157, RZ, 0x7610, R157 ;  /* 0x00007610ff9d7816 */ /* 0x000fe2000000009d */
[----:B------:R-:W-:Y:S01]  /*18a0*/  IMAD.WIDE R40, R41, 0x2, R36 ;  /* 0x0000000229287825 */ /* 0x000fe200078e0224 */
[----:B------:R-:W-:-:S02]  /*18b0*/  LOP3.LUT R126, R4, 0xffff, RZ, 0xc0, !PT ;  /* 0x0000ffff047e7812 */ /* 0x000fc400078ec0ff */
[----:B------:R-:W-:Y:S01]  /*18c0*/  PRMT R156, RZ, 0x7610, R156 ;  /* 0x00007610ff9c7816 */ /* 0x000fe2000000009c */
[----:B------:R-:W-:Y:S01]  /*18d0*/  IMAD R53, R32, 0x9, RZ ;  /* 0x0000000920357824 */ /* 0x000fe200078e02ff */
[--C-:B------:R-:W-:Y:S02]  /*18e0*/  SHF.R.U32.HI R5, RZ, 0x7, R126.reuse ;  /* 0x00000007ff057819 */ /* 0x100fe4000001167e */
[----:B------:R-:W-:Y:S01]  /*18f0*/  PRMT R155, RZ, 0x7610, R155 ;  /* 0x00007610ff9b7816 */ /* 0x000fe2000000009b */
[----:B------:R-:W2:Y:S02]  /*1900*/  FENCE.VIEW.ASYNC.S ;  /* 0x00000000000073c6 */ /* 0x000ea40000000000 */
[----:B--2---:R-:W2:Y:S02]  /*1910*/  @!UP2 SYNCS.EXCH.64 URZ, [UR11], UR6 ;  /* 0x000000060bffa5b2 */ /* 0x004ea40008000100 */
[----:B--2---:R-:W-:Y:S01]  /*1920*/  BAR.SYNC.DEFER_BLOCKING 0x0 ;  /* 0x0000000000007b1d */ /* 0x004fe20000010000 */
[----:B------:R-:W-:Y:S01]  /*1930*/  SHF.R.U32.HI R4, RZ, 0xf, R126 ;  /* 0x0000000fff047819 */ /* 0x000fe2000001167e */
[----:B------:R-:W-:-:S04]  /*1940*/  IMAD.WIDE R46, R49, 0x2, R34 ;  /* 0x00000002312e7825 */ /* 0x000fc800078e0222 */
[----:B------:R-:W-:Y:S01]  /*1950*/  IMAD.WIDE R48, R49, 0x2, R36 ;  /* 0x0000000231307825 */ /* 0x000fe200078e0224 */
[----:B------:R-:W-:Y:S02]  /*1960*/  PRMT R161, RZ, 0x7610, R161 ;  /* 0x00007610ffa17816 */ /* 0x000fe400000000a1 */
[----:B------:R-:W-:Y:S01]  /*1970*/  PRMT R160, RZ, 0x7610, R160 ;  /* 0x00007610ffa07816 */ /* 0x000fe200000000a0 */
[----:B------:R-:W-:-:S04]  /*1980*/  IMAD.WIDE R50, R53, 0x2, R34 ;  /* 0x0000000235327825 */ /* 0x000fc800078e0222 */
[C---:B------:R-:W-:Y:S01]  /*1990*/  IMAD.SHL.U32 R45, R32.reuse, 0x10, RZ ;  /* 0x00000010202d7824 */ /* 0x040fe200078e00ff */
[----:B------:R-:W-:Y:S02]  /*19a0*/  PRMT R159, RZ, 0x7610, R159 ;  /* 0x00007610ff9f7816 */ /* 0x000fe4000000009f */
[----:B------:R-:W-:Y:S01]  /*19b0*/  PRMT R152, RZ, 0x7610, R152 ;  /* 0x00007610ff987816 */ /* 0x000fe20000000098 */
[C---:B------:R-:W-:Y:S02]  /*19c0*/  IMAD R57, R32.reuse, 0x11, RZ ;  /* 0x0000001120397824 */ /* 0x040fe400078e02ff */
[----:B------:R-:W-:Y:S01]  /*19d0*/  IMAD R61, R32, 0x19, RZ ;  /* 0x00000019203d7824 */ /* 0x000fe200078e02ff */
[----:B------:R-:W-:Y:S01]  /*19e0*/  PRMT R163, RZ, 0x7610, R163 ;  /* 0x00007610ffa37816 */ /* 0x000fe200000000a3 */
[----:B------:R-:W-:Y:S01]  /*19f0*/  VIADD R6, R134, 0xfffffffd ;  /* 0xfffffffd86067836 */ /* 0x000fe20000000000 */
[----:B------:R-:W2:Y:S04]  /*1a00*/  @!P0 LDG.E.U16 R154, desc[UR22][R38.64] ;  /* 0x00000016269a8981 */ /* 0x000ea8000c1e1500 */
[----:B------:R-:W3:Y:S01]  /*1a10*/  @!P0 LDG.E.U16 R153, desc[UR22][R40.64] ;  /* 0x0000001628998981 */ /* 0x000ee2000c1e1500 */
[----:B------:R-:W-:-:S02]  /*1a20*/  LOP3.LUT P0, RZ, R5, 0x1, RZ, 0xc0, !PT ;  /* 0x0000000105ff7812 */ /* 0x000fc4000780c0ff */
[----:B------:R-:W-:Y:S01]  /*1a30*/  SHF.R.U32.HI R5, RZ, 0xe, R126 ;  /* 0x0000000eff057819 */ /* 0x000fe2000001167e */
[----:B------:R-:W4:Y:S04]  /*1a40*/  @!P4 LDG.E.U16 R158, desc[UR22][R34.64] ;  /* 0x00000016229ec981 */ /* 0x000f28000c1e1500 */
[----:B------:R-:W5:Y:S01]  /*1a50*/  @!P4 LDG.E.U16 R157, desc[UR22][R36.64] ;  /* 0x00000016249dc981 */ /* 0x000f62000c1e1500 */
[----:B------:R-:W-:Y:S01]  /*1a60*/  LOP3.LUT P4, RZ, R4, 0x1, RZ, 0xc0, !PT ;  /* 0x0000000104ff7812 */ /* 0x000fe2000788c0ff */
[----:B------:R-:W-:Y:S01]  /*1a70*/  IMAD.WIDE R52, R53, 0x2, R36 ;  /* 0x0000000235347825 */ /* 0x000fe200078e0224 */
[----:B------:R-:W-:Y:S01]  /*1a80*/  PRMT R162, RZ, 0x7610, R162 ;  /* 0x00007610ffa27816 */ /* 0x000fe200000000a2 */
[----:B------:R-:W2:Y:S01]  /*1a90*/  @!P6 LDG.E.U16 R161, desc[UR22][R50.64] ;  /* 0x0000001632a1e981 */ /* 0x000ea2000c1e1500 */
[----:B------:R-:W-:Y:S01]  /*1aa0*/  PRMT R164, RZ, 0x7610, R164 ;  /* 0x00007610ffa47816 */ /* 0x000fe200000000a4 */
[----:B------:R-:W-:Y:S01]  /*1ab0*/  IMAD.WIDE R42, R45, 0x2, R34 ;  /* 0x000000022d2a7825 */ /* 0x000fe200078e0222 */
[----:B------:R-:W-:Y:S01]  /*1ac0*/  PRMT R167, RZ, 0x7610, R167 ;  /* 0x00007610ffa77816 */ /* 0x000fe200000000a7 */
[----:B------:R-:W2:Y:S01]  /*1ad0*/  @P0 LDG.E.U16 R156, desc[UR22][R46.64] ;  /* 0x000000162e9c0981 */ /* 0x000ea2000c1e1500 */
[----:B------:R-:W-:-:S03]  /*1ae0*/  ISETP.GE.U32.AND P5, PT, R6, 0x7fffffde, PT ;  /* 0x7fffffde0600780c */ /* 0x000fc60003fa6070 */
[----:B------:R-:W2:Y:S01]  /*1af0*/  @P0 LDG.E.U16 R155, desc[UR22][R48.64] ;  /* 0x00000016309b0981 */ /* 0x000ea2000c1e1500 */
[----:B------:R-:W-:Y:S02]  /*1b00*/  LOP3.LUT P0, RZ, R5, 0x1, RZ, 0xc0, !PT ;  /* 0x0000000105ff7812 */ /* 0x000fe4000780c0ff */
[----:B------:R-:W-:Y:S01]  /*1b10*/  SHF.R.U32.HI R5, RZ, 0x6, R126 ;  /* 0x00000006ff057819 */ /* 0x000fe2000001167e */
[----:B------:R-:W-:Y:S01]  /*1b20*/  IMAD.WIDE R44, R45, 0x2, R36 ;  /* 0x000000022d2c7825 */ /* 0x000fe200078e0224 */
[----:B------:R-:W2:Y:S02]  /*1b30*/  @!P6 LDG.E.U16 R160, desc[UR22][R52.64] ;  /* 0x0000001634a0e981 */ /* 0x000ea4000c1e1500 */
[----:B------:R-:W-:Y:S01]  /*1b40*/  LOP3.LUT P6, RZ, R5, 0x1, RZ, 0xc0, !PT ;  /* 0x0000000105ff7812 */ /* 0x000fe200078cc0ff */
[----:B------:R-:W-:Y:S01]  /*1b50*/  VIADD R4, R134, 0xfffffff5 ;  /* 0xfffffff586047836 */ /* 0x000fe20000000000 */
[----:B------:R-:W2:Y:S01]  /*1b60*/  @P4 LDG.E.U16 R159, desc[UR22][R42.64] ;  /* 0x000000162a9f4981 */ /* 0x000ea2000c1e1500 */
[----:B------:R-:W-:-:S03]  /*1b70*/  IMAD.WIDE R54, R57, 0x2, R34 ;  /* 0x0000000239367825 */ /* 0x000fc600078e0222 */
[----:B------:R-:W2:Y:S01]  /*1b80*/  @P4 LDG.E.U16 R152, desc[UR22][R44.64] ;  /* 0x000000162c984981 */ /* 0x000ea2000c1e1500 */
[----:B------:R-:W-:Y:S01]  /*1b90*/  ISETP.GE.U32.AND P4, PT, R4, 0x7fffffd6, PT ;  /* 0x7fffffd60400780c */ /* 0x000fe20003f86070 */
[----:B------:R-:W-:Y:S01]  /*1ba0*/  IMAD.WIDE R56, R57, 0x2, R36 ;  /* 0x0000000239387825 */ /* 0x000fe200078e0224 */
[----:B------:R-:W-:Y:S01]  /*1bb0*/  PRMT R166, RZ, 0x7610, R166 ;  /* 0x00007610ffa67816 */ /* 0x000fe200000000a6 */
[----:B------:R-:W2:Y:S02]  /*1bc0*/  @P0 LDG.E.U16 R163, desc[UR22][R54.64] ;  /* 0x0000001636a30981 */ /* 0x000ea4000c1e1500 */
[----:B------:R-:W-:Y:S02]  /*1bd0*/  VIADD R4, R134, 0xfffffffc ;  /* 0xfffffffc86047836 */ /* 0x000fe40000000000 */
[C---:B------:R-:W-:Y:S01]  /*1be0*/  IMAD.WIDE R58, R61.reuse, 0x2, R34 ;  /* 0x000000023d3a7825 */ /* 0x040fe200078e0222 */
[----:B------:R-:W2:Y:S03]  /*1bf0*/  @P0 LDG.E.U16 R162, desc[UR22][R56.64] ;  /* 0x0000001638a20981 */ /* 0x000ea6000c1e1500 */
[----:B------:R-:W-:Y:S01]  /*1c00*/  IMAD.WIDE R60, R61, 0x2, R36 ;  /* 0x000000023d3c7825 */ /* 0x000fe200078e0224 */
[----:B------:R-:W-:Y:S01]  /*1c10*/  PRMT R165, RZ, 0x7610, R165 ;  /* 0x00007610ffa57816 */ /* 0x000fe200000000a5 */
[----:B------:R-:W2:Y:S02]  /*1c20*/  @P6 LDG.E.U16 R164, desc[UR22][R58.64] ;  /* 0x000000163aa46981 */ /* 0x000ea4000c1e1500 */
[----:B------:R-:W-:-:S02]  /*1c30*/  IMAD R73, R32, 0xa, RZ ;  /* 0x0000000a20497824 */ /* 0x000fc400078e02ff */
[----:B------:R-:W-:Y:S01]  /*1c40*/  VIADD R5, R134, 0xfffffff4 ;  /* 0xfffffff486057836 */ /* 0x000fe20000000000 */
[----:B------:R-:W-:Y:S01]  /*1c50*/  ISETP.GE.U32.AND P0, PT, R4, 0x7fffffdd, PT ;  /* 0x7fffffdd0400780c */ /* 0x000fe20003f06070 */
[C---:B------:R-:W-:Y:S01]  /*1c60*/  IMAD.WIDE R62, R32.reuse, 0x2, R34 ;  /* 0x00000002203e7825 */ /* 0x040fe200078e0222 */
[----:B------:R-:W-:Y:S01]  /*1c70*/  PRMT R170, RZ, 0x7610, R170 ;  /* 0x00007610ffaa7816 */ /* 0x000fe200000000aa */
[----:B------:R-:W2:Y:S01]  /*1c80*/  @P6 LDG.E.U16 R167, desc[UR22][R60.64] ;  /* 0x000000163ca76981 */ /* 0x000ea2000c1e1500 */
[----:B------:R-:W-:Y:S01]  /*1c90*/  PRMT R171, RZ, 0x7610, R171 ;  /* 0x00007610ffab7816 */ /* 0x000fe200000000ab */
[C---:B------:R-:W-:Y:S01]  /*1ca0*/  IMAD.WIDE R64, R32.reuse, 0x2, R36 ;  /* 0x0000000220407825 */ /* 0x040fe200078e0224 */
[----:B------:R-:W-:Y:S01]  /*1cb0*/  ISETP.GE.U32.AND P6, PT, R5, 0x7fffffd5, PT ;  /* 0x7fffffd50500780c */ /* 0x000fe20003fc6070 */
[----:B------:R-:W2:Y:S02]  /*1cc0*/  @!P3 LDG.E.U16 R166, desc[UR22][R62.64] ;  /* 0x000000163ea6b981 */ /* 0x000ea4000c1e1500 */
[----:B------:R-:W-:-:S02]  /*1cd0*/  IMAD.SHL.U32 R69, R32, 0x2, RZ ;  /* 0x0000000220457824 */ /* 0x000fc400078e00ff */
[C---:B------:R-:W-:Y:S01]  /*1ce0*/  IMAD.WIDE R70, R73.reuse, 0x2, R34 ;  /* 0x0000000249467825 */ /* 0x040fe200078e0222 */
[----:B------:R-:W-:Y:S01]  /*1cf0*/  SHF.R.U32.HI R5, RZ, 0x5, R126 ;  /* 0x00000005ff057819 */ /* 0x000fe2000001167e */
[----:B------:R-:W2:Y:S02]  /*1d00*/  @!P3 LDG.E.U16 R165, desc[UR22][R64.64] ;  /* 0x0000001640a5b981 */ /* 0x000ea4000c1e1500 */
[----:B------:R-:W-:Y:S02]  /*1d10*/  VIADD R4, R134, 0xfffffffb ;  /* 0xfffffffb86047836 */ /* 0x000fe40000000000 */
[----:B------:R-:W-:Y:S01]  /*1d20*/  IMAD.WIDE R72, R73, 0x2, R36 ;  /* 0x0000000249487825 */ /* 0x000fe200078e0224 */
[----:B------:R-:W-:Y:S01]  /*1d30*/  PRMT R168, RZ, 0x7610, R168 ;  /* 0x00007610ffa87816 */ /* 0x000fe200000000a8 */
[----:B------:R-:W2:Y:S01]  /*1d40*/  @!P4 LDG.E.U16 R170, desc[UR22][R70.64] ;  /* 0x0000001646aac981 */ /* 0x000ea2000c1e1500 */
[----:B------:R-:W-:Y:S01]  /*1d50*/  PRMT R169, RZ, 0x7610, R169 ;  /* 0x00007610ffa97816 */ /* 0x000fe200000000a9 */
[C---:B------:R-:W-:Y:S01]  /*1d60*/  IMAD.WIDE R66, R69.reuse, 0x2, R34 ;  /* 0x0000000245427825 */ /* 0x040fe200078e0222 */
[----:B------:R-:W-:Y:S01]  /*1d70*/  ISETP.GE.U32.AND P3, PT, R4, 0x7fffffdc, PT ;  /* 0x7fffffdc0400780c */ /* 0x000fe20003f66070 */
[----:B------:R-:W2:Y:S02]  /*1d80*/  @!P4 LDG.E.U16 R171, desc[UR22][R72.64] ;  /* 0x0000001648abc981 */ /* 0x000ea4000c1e1500 */
[----:B------:R-:W-:Y:S01]  /*1d90*/  IMAD.WIDE R68, R69, 0x2, R36 ;  /* 0x0000000245447825 */ /* 0x000fe200078e0224 */
[----:B------:R-:W-:Y:S01]  /*1da0*/  SHF.R.U32.HI R4, RZ, 0xd, R126 ;  /* 0x0000000dff047819 */ /* 0x000fe2000001167e */
[----:B------:R-:W2:Y:S01]  /*1db0*/  @!P5 LDG.E.U16 R168, desc[UR22][R66.64] ;  /* 0x0000001642a8d981 */ /* 0x000ea2000c1e1500 */
[----:B------:R-:W-:Y:S01]  /*1dc0*/  LOP3.LUT P4, RZ, R5, 0x1, RZ, 0xc0, !PT ;  /* 0x0000000105ff7812 */ /* 0x000fe2000788c0ff */
[----:B------:R-:W-:-:S02]  /*1dd0*/  IMAD R81, R32, 0x1a, RZ ;  /* 0x0000001a20517824 */ /* 0x000fc400078e02ff */
[----:B------:R-:W2:Y:S01]  /*1de0*/  @!P5 LDG.E.U16 R169, desc[UR22][R68.64] ;  /* 0x0000001644a9d981 */ /* 0x000ea2000c1e1500 */
[----:B------:R-:W-:Y:S01]  /*1df0*/  LOP3.LUT P5, RZ, R4, 0x1, RZ, 0xc0, !PT ;  /* 0x0000000104ff7812 */ /* 0x000fe200078ac0ff */
[----:B------:R-:W-:Y:S01]  /*1e00*/  IMAD R77, R32, 0x12, RZ ;  /* 0x00000012204d7824 */ /* 0x000fe200078e02ff */
[----:B------:R-:W-:Y:S01]  /*1e10*/  PRMT R174, RZ, 0x7610, R174 ;  /* 0x00007610ffae7816 */ /* 0x000fe200000000ae */
[----:B------:R-:W-:Y:S01]  /*1e20*/  IMAD.WIDE R78, R81, 0x2, R34 ;  /* 0x00000002514e7825 */ /* 0x000fe200078e0222 */
[----:B------:R-:W-:-:S03]  /*1e30*/  PRMT R175, RZ, 0x7610, R175 ;  /* 0x00007610ffaf7816 */ /* 0x000fc600000000af */
[----:B------:R-:W-:Y:S01]  /*1e40*/  IMAD.WIDE R80, R81, 0x2, R36 ;  /* 0x0000000251507825 */ /* 0x000fe200078e0224 */
[----:B------:R-:W-:Y:S01]  /*1e50*/  PRMT R172, RZ, 0x7610, R172 ;  /* 0x00007610ffac7816 */ /* 0x000fe200000000ac */
[----:B------:R-:W2:Y:S02]  /*1e60*/  @P4 LDG.E.U16 R174, desc[UR22][R78.64] ;  /* 0x000000164eae4981 */ /* 0x000ea4000c1e1500 */
[----:B------:R-:W-:Y:S02]  /*1e70*/  IMAD R89, R32, 0xb, RZ ;  /* 0x0000000b20597824 */ /* 0x000fe400078e02ff */
[----:B------:R-:W-:Y:S01]  /*1e80*/  VIADD R5, R134, 0xfffffffa ;  /* 0xfffffffa86057836 */ /* 0x000fe20000000000 */
[----:B------:R-:W-:Y:S01]  /*1e90*/  PRMT R173, RZ, 0x7610, R173 ;  /* 0x00007610ffad7816 */ /* 0x000fe200000000ad */
[C---:B------:R-:W-:Y:S01]  /*1ea0*/  IMAD.WIDE R74, R77.reuse, 0x2, R34 ;  /* 0x000000024d4a7825 */ /* 0x040fe200078e0222 */
[----:B------:R-:W-:Y:S01]  /*1eb0*/  PRMT R178, RZ, 0x7610, R178 ;  /* 0x00007610ffb27816 */ /* 0x000fe200000000b2 */
[----:B------:R-:W2:Y:S01]  /*1ec0*/  @P4 LDG.E.U16 R175, desc[UR22][R80.64] ;  /* 0x0000001650af4981 */ /* 0x000ea2000c1e1500 */
[----:B------:R-:W-:Y:S01]  /*1ed0*/  PRMT R179, RZ, 0x7610, R179 ;  /* 0x00007610ffb37816 */ /* 0x000fe200000000b3 */
[----:B------:R-:W-:Y:S01]  /*1ee0*/  IMAD.WIDE R76, R77, 0x2, R36 ;  /* 0x000000024d4c7825 */ /* 0x000fe200078e0224 */
[----:B------:R-:W-:Y:S01]  /*1ef0*/  ISETP.GE.U32.AND P4, PT, R5, 0x7fffffdb, PT ;  /* 0x7fffffdb0500780c */ /* 0x000fe20003f86070 */
[----:B------:R-:W2:Y:S02]  /*1f00*/  @P5 LDG.E.U16 R172, desc[UR22][R74.64] ;  /* 0x000000164aac5981 */ /* 0x000ea4000c1e1500 */
[----:B------:R-:W-:-:S02]  /*1f10*/  IMAD R85, R32, 0x3, RZ ;  /* 0x0000000320557824 */ /* 0x000fc400078e02ff */
[C---:B------:R-:W-:Y:S01]  /*1f20*/  IMAD.WIDE R86, R89.reuse, 0x2, R34 ;  /* 0x0000000259567825 */ /* 0x040fe200078e0222 */
[----:B------:R-:W-:Y:S01]  /*1f30*/  SHF.R.U32.HI R5, RZ, 0x4, R126 ;  /* 0x00000004ff057819 */ /* 0x000fe2000001167e */
[----:B------:R-:W2:Y:S02]  /*1f40*/  @P5 LDG.E.U16 R173, desc[UR22][R76.64] ;  /* 0x000000164cad5981 */ /* 0x000ea4000c1e1500 */
        /* <DEDUP_REMOVED lines=10> */
[----:B------:R-:W3:Y:S01]  /*1ff0*/  @!P0 LDG.E.U16 R176, desc[UR22][R82.64] ;  /* 0x0000001652b08981 */ /* 0x000ee2000c1e1500 */
[----:B------:R-:W-:Y:S01]  /*2000*/  LOP3.LUT P6, RZ, R5, 0x1, RZ, 0xc0, !PT ;  /* 0x0000000105ff7812 */ /* 0x000fe200078cc0ff */
[----:B------:R-:W-:-:S02]  /*2010*/  IMAD R97, R32, 0x1b, RZ ;  /* 0x0000001b20617824 */ /* 0x000fc400078e02ff */
[----:B------:R-:W3:Y:S01]  /*2020*/  @!P0 LDG.E.U16 R177, desc[UR22][R84.64] ;  /* 0x0000001654b18981 */ /* 0x000ee2000c1e1500 */
[----:B------:R-:W-:Y:S01]  /*2030*/  LOP3.LUT P0, RZ, R4, 0x1, RZ, 0xc0, !PT ;  /* 0x0000000104ff7812 */ /* 0x000fe2000780c0ff */
[----:B------:R-:W-:Y:S01]  /*2040*/  IMAD R93, R32, 0x13, RZ ;  /* 0x00000013205d7824 */ /* 0x000fe200078e02ff */
[----:B------:R-:W-:Y:S01]  /*2050*/  PRMT R182, RZ, 0x7610, R182 ;  /* 0x00007610ffb67816 */ /* 0x000fe200000000b6 */
[----:B------:R-:W-:Y:S01]  /*2060*/  IMAD.WIDE R94, R97, 0x2, R34 ;  /* 0x00000002615e7825 */ /* 0x000fe200078e0222 */
[----:B------:R-:W-:-:S03]  /*2070*/  PRMT R181, RZ, 0x7610, R181 ;  /* 0x00007610ffb57816 */ /* 0x000fc600000000b5 */
[----:B------:R-:W-:Y:S01]  /*2080*/  IMAD.WIDE R96, R97, 0x2, R36 ;  /* 0x0000000261607825 */ /* 0x000fe200078e0224 */
[----:B------:R-:W-:Y:S01]  /*2090*/  PRMT R180, RZ, 0x7610, R180 ;  /* 0x00007610ffb47816 */ /* 0x000fe200000000b4 */
[----:B------:R-:W5:Y:S02]  /*20a0*/  @P6 LDG.E.U16 R182, desc[UR22][R94.64] ;  /* 0x000000165eb66981 */ /* 0x000f64000c1e1500 */
[----:B------:R-:W-:Y:S02]  /*20b0*/  IMAD R105, R32, 0xc, RZ ;  /* 0x0000000c20697824 */ /* 0x000fe400078e02ff */
[----:B------:R-:W-:Y:S01]  /*20c0*/  VIADD R5, R134, 0xfffffff9 ;  /* 0xfffffff986057836 */ /* 0x000fe20000000000 */
[----:B------:R-:W-:Y:S01]  /*20d0*/  PRMT R183, RZ, 0x7610, R183 ;  /* 0x00007610ffb77816 */ /* 0x000fe200000000b7 */
[C---:B------:R-:W-:Y:S01]  /*20e0*/  IMAD.WIDE R90, R93.reuse, 0x2, R34 ;  /* 0x000000025d5a7825 */ /* 0x040fe200078e0222 */
[----:B------:R-:W-:Y:S01]  /*20f0*/  PRMT R188, RZ, 0x7610, R188 ;  /* 0x00007610ffbc7816 */ /* 0x000fe200000000bc */
[----:B------:R-:W5:Y:S01]  /*2100*/  @P6 LDG.E.U16 R181, desc[UR22][R96.64] ;  /* 0x0000001660b56981 */ /* 0x000f62000c1e1500 */
[----:B------:R-:W-:Y:S01]  /*2110*/  PRMT R184, RZ, 0x7610, R184 ;  /* 0x00007610ffb87816 */ /* 0x000fe200000000b8 */
[----:B------:R-:W-:Y:S01]  /*2120*/  IMAD.WIDE R92, R93, 0x2, R36 ;  /* 0x000000025d5c7825 */ /* 0x000fe200078e0224 */
[----:B------:R-:W-:Y:S01]  /*2130*/  ISETP.GE.U32.AND P6, PT, R5, 0x7fffffda, PT ;  /* 0x7fffffda0500780c */ /* 0x000fe20003fc6070 */
[----:B------:R-:W5:Y:S02]  /*2140*/  @P0 LDG.E.U16 R180, desc[UR22][R90.64] ;  /* 0x000000165ab40981 */ /* 0x000f64000c1e1500 */
[----:B------:R-:W-:-:S02]  /*2150*/  IMAD.SHL.U32 R101, R32, 0x4, RZ ;  /* 0x0000000420657824 */ /* 0x000fc400078e00ff */
[C---:B------:R-:W-:Y:S01]  /*2160*/  IMAD.WIDE R102, R105.reuse, 0x2, R34 ;  /* 0x0000000269667825 */ /* 0x040fe200078e0222 */
[----:B------:R-:W-:Y:S01]  /*2170*/  SHF.R.U32.HI R5, RZ, 0x3, R126 ;  /* 0x00000003ff057819 */ /* 0x000fe2000001167e */
[----:B------:R-:W5:Y:S02]  /*2180*/  @P0 LDG.E.U16 R183, desc[UR22][R92.64] ;  /* 0x000000165cb70981 */ /* 0x000f64000c1e1500 */
[----:B------:R-:W-:Y:S02]  /*2190*/  VIADD R4, R134, 0xfffffff2 ;  /* 0xfffffff286047836 */ /* 0x000fe40000000000 */
[----:B------:R-:W-:Y:S01]  /*21a0*/  IMAD.WIDE R104, R105, 0x2, R36 ;  /* 0x0000000269687825 */ /* 0x000fe200078e0224 */
[----:B------:R-:W-:Y:S01]  /*21b0*/  PRMT R185, RZ, 0x7610, R185 ;  /* 0x00007610ffb97816 */ /* 0x000fe200000000b9 */
[----:B------:R-:W5:Y:S01]  /*21c0*/  @!P5 LDG.E.U16 R188, desc[UR22][R102.64] ;  /* 0x0000001666bcd981 */ /* 0x000f62000c1e1500 */
[----:B------:R-:W-:Y:S01]  /*21d0*/  PRMT R187, RZ, 0x7610, R187 ;  /* 0x00007610ffbb7816 */ /* 0x000fe200000000bb */
[C---:B------:R-:W-:Y:S01]  /*21e0*/  IMAD.WIDE R98, R101.reuse, 0x2, R34 ;  /* 0x0000000265627825 */ /* 0x040fe200078e0222 */
[----:B------:R-:W-:Y:S01]  /*21f0*/  ISETP.GE.U32.AND P0, PT, R4, 0x7fffffd3, PT ;  /* 0x7fffffd30400780c */ /* 0x000fe20003f06070 */
[----:B------:R-:W5:Y:S02]  /*2200*/  @!P5 LDG.E.U16 R184, desc[UR22][R104.64] ;  /* 0x0000001668b8d981 */ /* 0x000f64000c1e1500 */
[----:B------:R-:W-:Y:S01]  /*2210*/  IMAD.WIDE R100, R101, 0x2, R36 ;  /* 0x0000000265647825 */ /* 0x000fe200078e0224 */
[----:B------:R-:W-:Y:S01]  /*2220*/  SHF.R.U32.HI R4, RZ, 0xb, R126 ;  /* 0x0000000bff047819 */ /* 0x000fe2000001167e */
[----:B------:R-:W5:Y:S01]  /*2230*/  @!P3 LDG.E.U16 R185, desc[UR22][R98.64] ;  /* 0x0000001662b9b981 */ /* 0x000f62000c1e1500 */
[----:B------:R-:W-:Y:S01]  /*2240*/  LOP3.LUT P5, RZ, R5, 0x1, RZ, 0xc0, !PT ;  /* 0x0000000105ff7812 */ /* 0x000fe200078ac0ff */
[----:B------:R-:W-:-:S02]  /*2250*/  IMAD R113, R32, 0x1c, RZ ;  /* 0x0000001c20717824 */ /* 0x000fc400078e02ff */
[----:B------:R-:W5:Y:S01]  /*2260*/  @!P3 LDG.E.U16 R187, desc[UR22][R100.64] ;  /* 0x0000001664bbb981 */ /* 0x000f62000c1e1500 */
        /* <DEDUP_REMOVED lines=18> */
[----:B------:R-:W-:-:S02]  /*2390*/  IMAD R29, R32, 0x5, RZ ;  /* 0x00000005201d7824 */ /* 0x000fc400078e02ff */
        /* <DEDUP_REMOVED lines=23> */
[----:B------:R-:W-:Y:S01]  /*2510*/  SHF.R.U32.HI R5, RZ, 0x9, R126 ;  /* 0x00000009ff057819 */ /* 0x000fe2000001167e */
[----:B------:R-:W5:Y:S02]  /*2520*/  @P0 LDG.E.U16 R199, desc[UR22][R18.64] ;  /* 0x0000001612c70981 */ /* 0x000f64000c1e1500 */
[----:B------:R-:W-:Y:S01]  /*2530*/  IMAD R9, R32, 0xe, RZ ;  /* 0x0000000e20097824 */ /* 0x000fe200078e02ff */
[----:B------:R-:W-:Y:S01]  /*2540*/  PRMT R197, RZ, 0x7610, R197 ;  /* 0x00007610ffc57816 */ /* 0x000fe200000000c5 */
[C---:B------:R-:W-:Y:S01]  /*2550*/  IMAD.WIDE R22, R21.reuse, 0x2, R34 ;  /* 0x0000000215167825 */ /* 0x040fe200078e0222 */
[----:B------:R-:W-:Y:S01]  /*2560*/  PRMT R200, RZ, 0x7610, R200 ;  /* 0x00007610ffc87816 */ /* 0x000fe200000000c8 */
[----:B------:R-:W5:Y:S01]  /*2570*/  @P0 LDG.E.U16 R198, desc[UR22][R16.64] ;  /* 0x0000001610c60981 */ /* 0x000f62000c1e1500 */
[----:B------:R-:W-:Y:S01]  /*2580*/  PRMT R203, RZ, 0x7610, R203 ;  /* 0x00007610ffcb7816 */ /* 0x000fe200000000cb */
[----:B------:R-:W-:Y:S01]  /*2590*/  IMAD.WIDE R20, R21, 0x2, R36 ;  /* 0x0000000215147825 */ /* 0x000fe200078e0224 */
[----:B------:R-:W-:Y:S01]  /*25a0*/  PRMT R202, RZ, 0x7610, R202 ;  /* 0x00007610ffca7816 */ /* 0x000fe200000000ca */
[----:B------:R-:W5:Y:S02]  /*25b0*/  @P4 LDG.E.U16 R197, desc[UR22][R22.64] ;  /* 0x0000001616c54981 */ /* 0x000f64000c1e1500 */
[----:B------:R-:W-:Y:S01]  /*25c0*/  IMAD.WIDE R10, R9, 0x2, R34 ;  /* 0x00000002090a7825 */ /* 0x000fe200078e0222 */
[----:B------:R-:W-:Y:S01]  /*25d0*/  LOP3.LUT P0, RZ, R5, 0x1, RZ, 0xc0, !PT ;  /* 0x0000000105ff7812 */ /* 0x000fe2000780c0ff */
[----:B------:R-:W5:Y:S01]  /*25e0*/  @P4 LDG.E.U16 R200, desc[UR22][R20.64] ;  /* 0x0000001614c84981 */ /* 0x000f62000c1e1500 */
[----:B------:R-:W-:Y:S01]  /*25f0*/  LOP3.LUT R201, R3, 0x1f, RZ, 0xc0, !PT ;  /* 0x0000001f03c97812 */ /* 0x000fe200078ec0ff */
[----:B------:R-:W-:-:S02]  /*2600*/  VIADD R4, R134, 0xfffffff0 ;  /* 0xfffffff086047836 */ /* 0x000fc40000000000 */
[----:B------:R-:W-:Y:S02]  /*2610*/  IMAD R13, R32, 0x6, RZ ;  /* 0x00000006200d7824 */ /* 0x000fe400078e02ff */
[----:B0-----:R-:W-:Y:S01]  /*2620*/  IMAD.WIDE R8, R9, 0x2, R36 ;  /* 0x0000000209087825 */ /* 0x001fe200078e0224 */
[----:B------:R-:W-:Y:S01]  /*2630*/  SHF.R.U32.HI R5, RZ, 0x1, R126 ;  /* 0x00000001ff057819 */ /* 0x000fe2000001167e */
[----:B------:R-:W5:Y:S01]  /*2640*/  @!P3 LDG.E.U16 R203, desc[UR22][R10.64] ;  /* 0x000000160acbb981 */ /* 0x000f62000c1e1500 */
[----:B------:R-:W-:Y:S01]  /*2650*/  PRMT R205, RZ, 0x7610, R205 ;  /* 0x00007610ffcd7816 */ /* 0x000fe200000000cd */
[C---:B------:R-:W-:Y:S01]  /*2660*/  IMAD.WIDE R14, R13.reuse, 0x2, R34 ;  /* 0x000000020d0e7825 */ /* 0x040fe200078e0222 */
[----:B------:R-:W-:Y:S01]  /*2670*/  PRMT R204, RZ, 0x7610, R204 ;  /* 0x00007610ffcc7816 */ /* 0x000fe200000000cc */
[----:B------:R-:W5:Y:S01]  /*2680*/  @!P3 LDG.E.U16 R202, desc[UR22][R8.64] ;  /* 0x0000001608cab981 */ /* 0x000f62000c1e1500 */
[----:B------:R-:W-:Y:S01]  /*2690*/  ISETP.GE.U32.AND P4, PT, R4, 0x7fffffd1, PT ;  /* 0x7fffffd10400780c */ /* 0x000fe20003f86070 */
[----:B------:R-:W-:Y:S01]  /*26a0*/  IMAD.WIDE R12, R13, 0x2, R36 ;  /* 0x000000020d0c7825 */ /* 0x000fe200078e0224 */
[----:B------:R-:W-:Y:S01]  /*26b0*/  LOP3.LUT P3, RZ, R5, 0x1, RZ, 0xc0, !PT ;  /* 0x0000000105ff7812 */ /* 0x000fe2000786c0ff */
[----:B------:R-:W5:Y:S02]  /*26c0*/  @!P6 LDG.E.U16 R205, desc[UR22][R14.64] ;  /* 0x000000160ecde981 */ /* 0x000f64000c1e1500 */
[----:B------:R-:W-:-:S02]  /*26d0*/  IMAD R4, R201, R33, RZ ;  /* 0x00000021c9047224 */ /* 0x000fc400078e02ff */
[----:B------:R-:W5:Y:S01]  /*26e0*/  @!P6 LDG.E.U16 R204, desc[UR22][R12.64] ;  /* 0x000000160ccce981 */ /* 0x000f62000c1e1500 */
[----:B------:R-:W-:Y:S02]  /*26f0*/  IMAD R125, R32, 0x1e, RZ ;  /* 0x0000001e207d7824 */ /* 0x000fe400078e02ff */
[----:B------:R-:W-:Y:S01]  /*2700*/  LEA R138, P6, R4, UR14, 0x1 ;  /* 0x0000000e048a7c11 */ /* 0x000fe2000f8c08ff */
[----:B-1----:R-:W-:Y:S01]  /*2710*/  IMAD R124, R114, UR5, RZ ;  /* 0x00000005727c7c24 */ /* 0x002fe2000f8e02ff */
[----:B------:R-:W-:Y:S01]  /*2720*/  PRMT R207, RZ, 0x7610, R207 ;  /* 0x00007610ffcf7816 */ /* 0x000fe200000000cf */
[----:B------:R-:W-:Y:S01]  /*2730*/  IMAD R136, R115, UR5, RZ ;  /* 0x0000000573887c24 */ /* 0x000fe2000f8e02ff */
[----:B------:R-:W-:Y:S01]  /*2740*/  PRMT R210, RZ, 0x7610, R210 ;  /* 0x00007610ffd27816 */ /* 0x000fe200000000d2 */
[----:B------:R-:W-:Y:S01]  /*2750*/  IMAD.WIDE R116, R125, 0x2, R34 ;  /* 0x000000027d747825 */ /* 0x000fe200078e0222 */
[----:B------:R-:W-:-:S03]  /*2760*/  LEA.HI.X.SX32 R140, R4, UR15, 0x1, P6 ;  /* 0x0000000f048c7c11 */ /* 0x000fc6000b0f0eff */
[----:B------:R-:W-:Y:S01]  /*2770*/  IMAD.WIDE R114, R125, 0x2, R36 ;  /* 0x000000027d727825 */ /* 0x000fe200078e0224 */
[----:B------:R-:W5:Y:S03]  /*2780*/  @P3 LDG.E.U16 R207, desc[UR22][R116.64] ;  /* 0x0000001674cf3981 */ /* 0x000f66000c1e1500 */
[----:B------:R-:W-:Y:S01]  /*2790*/  IMAD R125, R118, UR5, RZ ;  /* 0x00000005767d7c24 */ /* 0x000fe2000f8e02ff */
[-C--:B------:R-:W-:Y:S01]  /*27a0*/  LEA R118, P6, R124, R138.reuse, 0x1 ;  /* 0x0000008a7c767211 */ /* 0x080fe200078c08ff */
[----:B------:R-:W-:Y:S01]  /*27b0*/  IMAD R127, R121, UR5, RZ ;  /* 0x00000005797f7c24 */ /* 0x000fe2000f8e02ff */
[----:B------:R-:W5:Y:S01]  /*27c0*/  @P3 LDG.E.U16 R210, desc[UR22][R114.64] ;  /* 0x0000001672d23981 */ /* 0x000f62000c1e1500 */
[----:B------:R-:W-:Y:S01]  /*27d0*/  IMAD R129, R120, UR5, RZ ;  /* 0x0000000578817c24 */ /* 0x000fe2000f8e02ff */
[----:B------:R-:W-:Y:S01]  /*27e0*/  LEA R120, P3, R125, R138, 0x1 ;  /* 0x0000008a7d787211 */ /* 0x000fe200078608ff */
[----:B------:R-:W-:Y:S01]  /*27f0*/  IMAD R131, R119, UR5, RZ ;  /* 0x0000000577837c24 */ /* 0x000fe2000f8e02ff */
[----:B------:R-:W-:Y:S01]  /*2800*/  LEA.HI.X.SX32 R119, R124, R140, 0x1, P6 ;  /* 0x0000008c7c777211 */ /* 0x000fe200030f0eff */
[----:B------:R-:W-:Y:S01]  /*2810*/  IMAD R128, R122, UR5, RZ ;  /* 0x000000057a807c24 */ /* 0x000fe2000f8e02ff */
[----:B------:R-:W-:Y:S01]  /*2820*/  LEA R124, P6, R127, R138, 0x1 ;  /* 0x0000008a7f7c7211 */ /* 0x000fe200078c08ff */
[----:B------:R-:W-:Y:S01]  /*2830*/  IMAD R5, R32, 0x16, RZ ;  /* 0x0000001620057824 */ /* 0x000fe200078e02ff */
[-C--:B------:R-:W-:Y:S01]  /*2840*/  LEA.HI.X.SX32 R121, R125, R140.reuse, 0x1, P3 ;  /* 0x0000008c7d797211 */ /* 0x080fe200018f0eff */
[----:B------:R-:W-:Y:S01]  /*2850*/  IMAD R135, R123, UR5, RZ ;  /* 0x000000057b877c24 */ /* 0x000fe2000f8e02ff */
[----:B------:R-:W-:Y:S01]  /*2860*/  LEA.HI.X.SX32 R125, R127, R140, 0x1, P6 ;  /* 0x0000008c7f7d7211 */ /* 0x000fe200030f0eff */
[----:B------:R-:W-:Y:S01]  /*2870*/  IMAD.WIDE R6, R5, 0x2, R34 ;  /* 0x0000000205067825 */ /* 0x000fe200078e0222 */
[----:B------:R-:W-:-:S02]  /*2880*/  PRMT R206, RZ, 0x7610, R206 ;  /* 0x00007610ffce7816 */ /* 0x000fc400000000ce */
[----:B------:R-:W-:Y:S01]  /*2890*/  PRMT R208, RZ, 0x7610, R208 ;  /* 0x00007610ffd07816 */ /* 0x000fe200000000d0 */
[----:B------:R-:W-:Y:S01]  /*28a0*/  IMAD.WIDE R4, R5, 0x2, R36 ;  /* 0x0000000205047825 */ /* 0x000fe200078e0224 */
[-C--:B------:R-:W-:Y:S02]  /*28b0*/  LEA R122, P3, R128, R138.reuse, 0x1 ;  /* 0x0000008a807a7211 */ /* 0x080fe400078608ff */
[C---:B------:R-:W-:Y:S01]  /*28c0*/  LEA R132, P6, R129.reuse, R138, 0x1 ;  /* 0x0000008a81847211 */ /* 0x040fe200078c08ff */
[----:B------:R-:W-:Y:S01]  /*28d0*/  VIADD R209, R134, 0x1f ;  /* 0x0000001f86d17836 */ /* 0x000fe20000000000 */
[-C--:B------:R-:W-:Y:S01]  /*28e0*/  LEA.HI.X.SX32 R123, R128, R140.reuse, 0x1, P3 ;  /* 0x0000008c807b7211 */ /* 0x080fe200018f0eff */
[----:B------:R-:W5:Y:S01]  /*28f0*/  @P0 LDG.E.U16 R206, desc[UR22][R6.64] ;  /* 0x0000001606ce0981 */ /* 0x000f62000c1e1500 */
[----:B------:R-:W-:Y:S02]  /*2900*/  LEA.HI.X.SX32 R133, R129, R140, 0x1, P6 ;  /* 0x0000008c81857211 */ /* 0x000fe400030f0eff */
[----:B------:R-:W-:Y:S01]  /*2910*/  LEA R128, P6, R135, R138, 0x1 ;  /* 0x0000008a87807211 */ /* 0x000fe200078c08ff */
[----:B------:R-:W5:Y:S01]  /*2920*/  @P0 LDG.E.U16 R208, desc[UR22][R4.64] ;  /* 0x0000001604d00981 */ /* 0x000f62000c1e1500 */
[----:B------:R-:W-:-:S02]  /*2930*/  SHF.R.U32.HI R127, RZ, 0x8, R126 ;  /* 0x00000008ff7f7819 */ /* 0x000fc4000001167e */
[----:B------:R-:W-:Y:S02]  /*2940*/  ISETP.GT.AND P0, PT, R209, 0x1f, PT ;  /* 0x0000001fd100780c */ /* 0x000fe40003f04270 */
[----:B------:R-:W-:Y:S02]  /*2950*/  LEA R130, P3, R131, R138, 0x1 ;  /* 0x0000008a83827211 */ /* 0x000fe400078608ff */
[----:B------:R-:W-:Y:S02]  /*2960*/  LEA.HI.X.SX32 R129, R135, R140, 0x1, P6 ;  /* 0x0000008c87817211 */ /* 0x000fe400030f0eff */
[----:B------:R-:W-:Y:S02]  /*2970*/  LOP3.LUT P6, RZ, R127, 0x1, RZ, 0xc0, !PT ;  /* 0x000000017fff7812 */ /* 0x000fe400078cc0ff */
[----:B------:R-:W-:Y:S01]  /*2980*/  ISETP.LT.AND P0, PT, R201, R134, P0 ;  /* 0x00000086c900720c */ /* 0x000fe20000701270 */
[C---:B------:R-:W-:Y:S01]  /*2990*/  IMAD R141, R32.reuse, 0x7, RZ ;  /* 0x00000007208d7824 */ /* 0x040fe200078e02ff */
[----:B------:R-:W-:Y:S01]  /*29a0*/  LEA.HI.X.SX32 R131, R131, R140, 0x1, P3 ;  /* 0x0000008c83837211 */ /* 0x000fe200018f0eff */
[----:B------:R-:W-:Y:S01]  /*29b0*/  IMAD R139, R32, 0xf, RZ ;  /* 0x0000000f208b7824 */ /* 0x000fe200078e02ff */
[----:B------:R-:W-:Y:S01]  /*29c0*/  LEA R126, P3, R136, R138, 0x1 ;  /* 0x0000008a887e7211 */ /* 0x000fe200078608ff */
[----:B------:R-:W-:-:S02]  /*29d0*/  IMAD R137, R32, 0x17, RZ ;  /* 0x0000001720897824 */ /* 0x000fc400078e02ff */
[----:B------:R-:W-:Y:S01]  /*29e0*/  IMAD R135, R32, 0x1f, RZ ;  /* 0x0000001f20877824 */ /* 0x000fe200078e02ff */
[----:B------:R-:W-:Y:S01]  /*29f0*/  LEA.HI.X.SX32 R127, R136, R140, 0x1, P3 ;  /* 0x0000008c887f7211 */ /* 0x000fe200018f0eff */
[----:B------:R-:W-:Y:S01]  /*2a00*/  IMAD.WIDE R148, R141, 0x2, R34 ;  /* 0x000000028d947825 */ /* 0x000fe200078e0222 */
[----:B------:R-:W-:Y:S02]  /*2a10*/  PRMT R213, RZ, 0x7610, R213 ;  /* 0x00007610ffd57816 */ /* 0x000fe400000000d5 */
[----:B------:R-:W-:Y:S01]  /*2a20*/  PRMT R215, RZ, 0x7610, R215 ;  /* 0x00007610ffd77816 */ /* 0x000fe200000000d7 */
[----:B------:R-:W-:Y:S01]  /*2a30*/  IMAD.WIDE R146, R139, 0x2, R34 ;  /* 0x000000028b927825 */ /* 0x000fe200078e0222 */
[----:B------:R-:W-:Y:S02]  /*2a40*/  PRMT R217, RZ, 0x7610, R217 ;  /* 0x00007610ffd97816 */ /* 0x000fe400000000d9 */
[----:B------:R-:W-:Y:S01]  /*2a50*/  PRMT R219, RZ, 0x7610, R219 ;  /* 0x00007610ffdb7816 */ /* 0x000fe200000000db */
[----:B------:R-:W-:Y:S01]  /*2a60*/  IMAD.WIDE R144, R137, 0x2, R34 ;  /* 0x0000000289907825 */ /* 0x000fe200078e0222 */
[----:B------:R-:W-:Y:S01]  /*2a70*/  PRMT R221, RZ, 0x7610, R221 ;  /* 0x00007610ffdd7816 */ /* 0x000fe200000000dd */
[----:B------:R-:W5:Y:S01]  /*2a80*/  @!P5 LDG.E.U16 R213, desc[UR22][R148.64] ;  /* 0x0000001694d5d981 */ /* 0x000f62000c1e1500 */
[----:B------:R-:W-:Y:S01]  /*2a90*/  PRMT R223, RZ, 0x7610, R223 ;  /* 0x00007610ffdf7816 */ /* 0x000fe200000000df */
[----:B------:R-:W-:Y:S01]  /*2aa0*/  IMAD.WIDE R142, R135, 0x2, R34 ;  /* 0x00000002878e7825 */ /* 0x000fe200078e0222 */
[----:B------:R-:W-:Y:S01]  /*2ab0*/  PRMT R225, RZ, 0x7610, R225 ;  /* 0x00007610ffe17816 */ /* 0x000fe200000000e1 */
[----:B------:R-:W5:Y:S01]  /*2ac0*/  @!P4 LDG.E.U16 R217, desc[UR22][R146.64] ;  /* 0x0000001692d9c981 */ /* 0x000f62000c1e1500 */
[----:B------:R-:W-:Y:S01]  /*2ad0*/  PRMT R227, RZ, 0x7610, R227 ;  /* 0x00007610ffe37816 */ /* 0x000fe200000000e3 */
[----:B------:R-:W-:Y:S01]  /*2ae0*/  IMAD.WIDE R140, R141, 0x2, R36 ;  /* 0x000000028d8c7825 */ /* 0x000fe200078e0224 */
[----:B------:R-:W-:Y:S01]  /*2af0*/  PRMT R216, RZ, 0x7610, R216 ;  /* 0x00007610ffd87816 */ /* 0x000fe200000000d8 */
[----:B------:R-:W5:Y:S01]  /*2b00*/  @P6 LDG.E.U16 R221, desc[UR22][R144.64] ;  /* 0x0000001690dd6981 */ /* 0x000f62000c1e1500 */
        /* <DEDUP_REMOVED lines=12> */
[----:B------:R-:W-:-:S03]  /*2bd0*/  PRMT R229, RZ, 0x7610, R229 ;  /* 0x00007610ffe57816 */ /* 0x000fc600000000e5 */
[----:B------:R-:W5:Y:S04]  /*2be0*/  @!P1 LDG.E.U16 R225, desc[UR22][R142.64] ;  /* 0x000000168ee19981 */ /* 0x000f68000c1e1500 */
[----:B------:R-:W5:Y:S04]  /*2bf0*/  @!P1 LDG.E.U16 R227, desc[UR22][R134.64] ;  /* 0x0000001686e39981 */ /* 0x000f68000c1e1500 */
[----:B------:R-:W5:Y:S04]  /*2c00*/  @P0 LDG.E.U16 R216, desc[UR22][R118.64] ;  /* 0x0000001676d80981 */ /* 0x000f68000c1e1500 */
[----:B------:R-:W5:Y:S04]  /*2c10*/  @P0 LDG.E.U16 R220, desc[UR22][R124.64] ;  /* 0x000000167cdc0981 */ /* 0x000f68000c1e1500 */
[----:B------:R-:W5:Y:S04]  /*2c20*/  @P0 LDG.E.U16 R224, desc[UR22][R132.64] ;  /* 0x0000001684e00981 */ /* 0x000f68000c1e1500 */
[----:B------:R-:W5:Y:S04]  /*2c30*/  @P0 LDG.E.U16 R228, desc[UR22][R128.64] ;  /* 0x0000001680e40981 */ /* 0x000f68000c1e1500 */
[----:B------:R-:W5:Y:S04]  /*2c40*/  @P0 LDG.E.U16 R218, desc[UR22][R120.64] ;  /* 0x0000001678da0981 */ /* 0x000f68000c1e1500 */
[----:B------:R-:W5:Y:S04]  /*2c50*/  @P0 LDG.E.U16 R222, desc[UR22][R122.64] ;  /* 0x000000167ade0981 */ /* 0x000f68000c1e1500 */
[----:B------:R-:W5:Y:S04]  /*2c60*/  @P0 LDG.E.U16 R226, desc[UR22][R130.64] ;  /* 0x0000001682e20981 */ /* 0x000f68000c1e1500 */
[----:B------:R-:W5:Y:S01]  /*2c70*/  @P0 LDG.E.U16 R229, desc[UR22][R126.64] ;  /* 0x000000167ee50981 */ /* 0x000f62000c1e1500 */
[----:B------:R-:W-:Y:S01]  /*2c80*/  IMAD.SHL.U32 R211, R3, 0x2, RZ ;  /* 0x0000000203d37824 */ /* 0x000fe200078e00ff */
[----:B------:R-:W-:-:S04]  /*2c90*/  @!UP1 UIADD3 UR4, UPT, UPT, -UR4, 0x100000, URZ ;  /* 0x0010000004049890 */ /* 0x000fc8000fffe1ff */
[----:B------:R-:W-:Y:S02]  /*2ca0*/  @!UP1 USHF.L.U32 UR5, UR4, 0xb, URZ ;  /* 0x0000000b04059899 */ /* 0x000fe400080006ff */
[----:B------:R-:W-:Y:S01]  /*2cb0*/  @!UP1 USHF.L.U32 UR4, UR4, 0x1, URZ ;  /* 0x0000000104049899 */ /* 0x000fe200080006ff */
[----:B------:R-:W-:Y:S02]  /*2cc0*/  LOP3.LUT R214, R3, 0x40, RZ, 0xc0, !PT ;  /* 0x0000004003d67812 */ /* 0x000fe400078ec0ff */
[----:B------:R-:W-:Y:S02]  /*2cd0*/  LOP3.LUT R211, R211, 0x7e, RZ, 0xc0, !PT ;  /* 0x0000007ed3d37812 */ /* 0x000fe400078ec0ff */
[----:B------:R-:W-:Y:S01]  /*2ce0*/  SHF.R.S32.HI R212, RZ, 0x6, R3 ;  /* 0x00000006ffd47819 */ /* 0x000fe20000011403 */
[----:B------:R-:W-:Y:S02]  /*2cf0*/  VOTEU.ALL UP1, P2 ;  /* 0x0000000000ff7886 */ /* 0x000fe40001020000 */
[----:B------:R-:W-:Y:S01]  /*2d00*/  IMAD R3, R214, 0x40, R211 ;  /* 0x00000040d6037824 */ /* 0x000fe200078e02d3 */
[----:B------:R-:W-:-:S02]  /*2d10*/  SGXT R212, R212, 0x1 ;  /* 0x00000001d4d4781a */ /* 0x000fc40000000200 */
[----:B------:R-:W-:Y:S01]  /*2d20*/  ISETP.NE.U32.AND P0, PT, R151, RZ, PT ;  /* 0x000000ff9700720c */ /* 0x000fe20003f05070 */
[----:B------:R0:W1:Y:S01]  /*2d30*/  @!UP1 SYNCS.EXCH.64 URZ, [UR9+0x9008], UR4 ;  /* 0x0090080409ff95b2 */ /* 0x0000620008000100 */
[----:B------:R-:W-:Y:S01]  /*2d40*/  LOP3.LUT R151, R211, 0x90, R212, 0x78, !PT ;  /* 0x00000090d3977812 */ /* 0x000fe200078e78d4 */
[----:B--2---:R2:W-:Y:S01]  /*2d50*/  STS.U16 [R3+UR9+0x400], R154 ;  /* 0x0004009a03007988 */ /* 0x0045e20008000409 */
[----:B------:R-:W-:-:S03]  /*2d60*/  LOP3.LUT R211, R3, 0x10, RZ, 0x3c, !PT ;  /* 0x0000001003d37812 */ /* 0x000fc600078e3cff */
[----:B------:R0:W-:Y:S04]  /*2d70*/  STS.U16 [R3+UR9+0x2800], R152 ;  /* 0x0028009803007988 */ /* 0x0001e80008000409 */
[----:B---3--:R3:W-:Y:S01]  /*2d80*/  STS.U16 [R3+UR9+0x2400], R153 ;  /* 0x0024009903007988 */ /* 0x0087e20008000409 */
[----:B--2---:R-:W-:-:S03]  /*2d90*/  LOP3.LUT R154, R3, 0x20, RZ, 0x3c, !PT ;  /* 0x00000020039a7812 */ /* 0x004fc600078e3cff */
[----:B------:R2:W-:Y:S01]  /*2da0*/  STS.U16 [R3+UR9+0x2c00], R155 ;  /* 0x002c009b03007988 */ /* 0x0005e20008000409 */
[----:B0-----:R-:W-:-:S03]  /*2db0*/  LOP3.LUT R152, R3, 0x30, RZ, 0x3c, !PT ;  /* 0x0000003003987812 */ /* 0x001fc600078e3cff */
[----:B----4-:R-:W-:Y:S01]  /*2dc0*/  STS.U16 [R3+UR9], R158 ;  /* 0x0000009e03007988 */ /* 0x010fe20008000409 */
[----:B---3--:R-:W-:-:S03]  /*2dd0*/  LOP3.LUT R153, R3, 0x40, RZ, 0x3c, !PT ;  /* 0x0000004003997812 */ /* 0x008fc600078e3cff */
[----:B-----5:R0:W-:Y:S01]  /*2de0*/  STS.U16 [R3+UR9+0x2000], R157 ;  /* 0x0020009d03007988 */ /* 0x0201e20008000409 */
[----:B--2---:R-:W-:-:S03]  /*2df0*/  LOP3.LUT R155, R3, 0x50, RZ, 0x3c, !PT ;  /* 0x00000050039b7812 */ /* 0x004fc600078e3cff */
[----:B------:R-:W-:Y:S04]  /*2e00*/  STS.U16 [R3+UR9+0x800], R159 ;  /* 0x0008009f03007988 */ /* 0x000fe80008000409 */
[----:B------:R2:W-:Y:S01]  /*2e10*/  STS.U16 [R3+UR9+0xc00], R156 ;  /* 0x000c009c03007988 */ /* 0x0005e20008000409 */
[----:B0-----:R-:W-:-:S03]  /*2e20*/  LOP3.LUT R157, R3, 0x60, RZ, 0x3c, !PT ;  /* 0x00000060039d7812 */ /* 0x001fc600078e3cff */
[----:B------:R0:W-:Y:S04]  /*2e30*/  STS.U16 [R211+UR9+0x480], R161 ;  /* 0x000480a1d3007988 */ /* 0x0001e80008000409 */
[----:B------:R0:W-:Y:S01]  /*2e40*/  STS.U16 [R211+UR9+0x2480], R160 ;  /* 0x002480a0d3007988 */ /* 0x0001e20008000409 */
[----:B--2---:R-:W-:-:S03]  /*2e50*/  LOP3.LUT R156, R3, 0x70, RZ, 0x3c, !PT ;  /* 0x00000070039c7812 */ /* 0x004fc600078e3cff */
[----:B------:R0:W-:Y:S01]  /*2e60*/  STS.U16 [R211+UR9+0x880], R163 ;  /* 0x000880a3d3007988 */ /* 0x0001e20008000409 */
[----:B------:R-:W-:-:S03]  /*2e70*/  LOP3.LUT R159, R151, 0x20, RZ, 0x3c, !PT ;  /* 0x00000020979f7812 */ /* 0x000fc600078e3cff */
[----:B------:R0:W-:Y:S04]  /*2e80*/  STS.U16 [R211+UR9+0x2880], R162 ;  /* 0x002880a2d3007988 */ /* 0x0001e80008000409 */
        /* <DEDUP_REMOVED lines=59> */
[----:B------:R0:W-:Y:S01]  /*3240*/  STS.U16 [R159+UR9+0x8700], R229 ;  /* 0x008700e59f007988 */ /* 0x0001e20008000409 */
[----:B-1----:R1:W-:Y:S06]  /*3250*/  MEMBAR.ALL.CTA ;  /* 0x0000000000007992 */ /* 0x0023ec0000008000 */
[----:B-1----:R-:W1:Y:S01]  /*3260*/  FENCE.VIEW.ASYNC.S ;  /* 0x00000000000073c6 */ /* 0x002e620000000000 */
[----:B------:R-:W-:Y:S01]  /*3270*/  SHF.R.S32.HI R158, RZ, 0x1f, R209 ;  /* 0x0000001fff9e7819 */ /* 0x000fe200000114d1 */
[----:B------:R-:W-:-:S03]  /*3280*/  UIADD3 UR4, UPT, UPT, UR9, 0x4000, URZ ;  /* 0x0000400009047890 */ /* 0x000fc6000fffe0ff */
[----:B------:R-:W-:Y:S01]  /*3290*/  LEA.HI R158, R158, R209, RZ, 0x5 ;  /* 0x000000d19e9e7211 */ /* 0x000fe200078f28ff */
[----:B------:R-:W-:Y:S01]  /*32a0*/  USHF.R.U32.HI UR4, URZ, 0x4, UR4 ;  /* 0x00000004ff047899 */ /* 0x000fe20008011604 */
[----:B-1----:R-:W-:Y:S01]  /*32b0*/  BAR.SYNC.DEFER_BLOCKING 0x0 ;  /* 0x0000000000007b1d */ /* 0x002fe20000010000 */
[----:B------:R-:W-:Y:S02]  /*32c0*/  ISETP.LT.OR P1, PT, R209, 0x20, P0 ;  /* 0x00000020d100780c */ /* 0x000fe40000721670 */
[----:B------:R-:W-:Y:S01]  /*32d0*/  SHF.R.S32.HI R158, RZ, 0x5, R158 ;  /* 0x00000005ff9e7819 */ /* 0x000fe2000001149e */
[----:B------:R-:W-:-:S03]  /*32e0*/  USGXT.U32 UR16, UR4, 0xe ;  /* 0x0000000e0410789a */ /* 0x000fc60008000000 */
[----:B------:R-:W-:Y:S01]  /*32f0*/  VIMNMX R158, PT, PT, R158, 0x1, !PT ;  /* 0x000000019e9e7848 */ /* 0x000fe20007fe0100 */
[----:B------:R-:W-:Y:S01]  /*3300*/  UIADD3 UR18, UP1, UPT, UR16, 0x1000080, URZ ;  /* 0x0100008010127890 */ /* 0x000fe2000ff3e0ff */
[----:B------:R-:W-:-:S03]  /*3310*/  UMOV UR4, URZ ;  /* 0x000000ff00047c82 */ /* 0x000fc60008000000 */
[----:B------:R-:W-:Y:S01]  /*3320*/  VIADD R158, R158, 0xffffffff ;  /* 0xffffffff9e9e7836 */ /* 0x000fe20000000000 */
[----:B------:R-:W-:-:S04]  /*3330*/  UIADD3.X UR19, UPT, UPT, UR4, 0x40004040, URZ, UP1, !UPT ;  /* 0x4000404004137890 */ /* 0x000fc80008ffe4ff */
[----:B------:R-:W-:Y:S01]  /*3340*/  ISETP.NE.U32.AND P3, PT, R158, RZ, PT ;  /* 0x000000ff9e00720c */ /* 0x000fe20003f65070 */
[----:B0-----:R-:W-:-:S12]  /*3350*/  @P1 BRA `(.L_x_6) ;  /* 0x0000000000901947 */ /* 0x001fd80003800000 */
[----:B------:R-:W-:Y:S02]  /*3360*/  USHF.R.U32.HI UR14, URZ, 0x4, UR9 ;  /* 0x00000004ff0e7899 */ /* 0x000fe40008011609 */
[----:B------:R-:W-:Y:S02]  /*3370*/  UIADD3 UR5, UPT, UPT, UR9, 0x8000, URZ ;  /* 0x0000800009057890 */ /* 0x000fe4000fffe0ff */
[----:B------:R-:W-:Y:S02]  /*3380*/  USGXT.U32 UR14, UR14, 0xe ;  /* 0x0000000e0e0e789a */ /* 0x000fe40008000000 */
[----:B------:R-:W-:Y:S02]  /*3390*/  USHF.R.U32.HI UR5, URZ, 0x4, UR5 ;  /* 0x00000004ff057899 */ /* 0x000fe40008011605 */
[----:B------:R-:W-:Y:S01]  /*33a0*/  UIADD3 UR26, UP1, UPT, UR14, 0x1000080, URZ ;  /* 0x010000800e1a7890 */ /* 0x000fe2000ff3e0ff */
[----:B------:R-:W-:Y:S01]  /*33b0*/  UMOV UR4, URZ ;  /* 0x000000ff00047c82 */ /* 0x000fe20008000000 */
[----:B------:R-:W-:-:S02]  /*33c0*/  USGXT.U32 UR6, UR5, 0xe ;  /* 0x0000000e0506789a */ /* 0x000fc40008000000 */
[----:B------:R-:W-:Y:S01]  /*33d0*/  UIADD3.X UR27, UPT, UPT, UR4, 0x40004040, URZ, UP1, !UPT ;  /* 0x40004040041b7890 */ /* 0x000fe20008ffe4ff */
[----:B------:R-:W-:Y:S01]  /*33e0*/  UMOV UR12, 0xfffffffe ;  /* 0xfffffffe000c7882 */ /* 0x000fe20000000000 */
[----:B------:R-:W-:Y:S01]  /*33f0*/  UMOV UR13, 0x7fffbfdf ;  /* 0x7fffbfdf000d7882 */ /* 0x000fe20000000000 */
[----:B------:R-:W-:Y:S01]  /*3400*/  UMOV UR7, URZ ;  /* 0x000000ff00077c82 */ /* 0x000fe20008000000 */
[----:B------:R-:W-:Y:S02]  /*3410*/  ULOP3.LUT UR14, UR14, 0x1000000, URZ, 0xfc, !UPT ;  /* 0x010000000e0e7892 */ /* 0x000fe4000f8efcff */
[----:B------:R-:W-:Y:S02]  /*3420*/  UIADD3.64 UR12, UPT, UPT, UR6, -UR12, URZ ;  /* 0x8000000c060c7297 */ /* 0x000fe4000fffe0ff */
[----:B------:R-:W-:Y:S02]  /*3430*/  UIADD3 UR17, UPT, UPT, UR8, 0x20, URZ ;  /* 0x0000002008117890 */ /* 0x000fe4000fffe0ff */
[----:B------:R-:W-:-:S02]  /*3440*/  UIADD3.64 UR20, UPT, UPT, UR26, 0x180, URZ ;  /* 0x000001801a147897 */ /* 0x000fc4000fffe0ff */
[----:B------:R-:W-:Y:S02]  /*3450*/  UIADD3 UR34, UPT, UPT, UR8, 0x20, URZ ;  /* 0x0000002008227890 */ /* 0x000fe4000fffe0ff */
[----:B------:R-:W-:Y:S01]  /*3460*/  UIADD3.64 UR24, UPT, UPT, UR26, 0x200, URZ ;  /* 0x000002001a187897 */ /* 0x000fe2000fffe0ff */
[----:B------:R-:W-:Y:S01]  /*3470*/  UMOV UR28, 0x0 ;  /* 0x00000000001c7882 */ /* 0x000fe20000000000 */
[----:B------:R-:W-:Y:S01]  /*3480*/  UMOV UR29, 0x8088490 ;  /* 0x08088490001d7882 */ /* 0x000fe20000000000 */
[----:B------:R-:W-:Y:S01]  /*3490*/  UMOV UR7, 0x80004020 ;  /* 0x8000402000077882 */ /* 0x000fe20000000000 */
[----:B------:R-:W-:Y:S01]  /*34a0*/  UMOV UR15, 0x40004040 ;  /* 0x40004040000f7882 */ /* 0x000fe20000000000 */
[----:B------:R-:W-:Y:S01]  /*34b0*/  UMOV UR30, 0x0 ;  /* 0x00000000001e7882 */ /* 0x000fe20000000000 */
[----:B------:R-:W-:Y:S01]  /*34c0*/  UMOV UR31, 0x8088490 ;  /* 0x08088490001f7882 */ /* 0x000fe20000000000 */
[----:B------:R-:W-:Y:S01]  /*34d0*/  UMOV UR32, 0x0 ;  /* 0x0000000000207882 */ /* 0x000fe20000000000 */
[----:B------:R-:W-:Y:S01]  /*34e0*/  UMOV UR33, 0x8088490 ;  /* 0x0808849000217882 */ /* 0x000fe20000000000 */
[----:B------:R-:W-:Y:S01]  /*34f0*/  UMOV UR4, UR11 ;  /* 0x0000000b00047c82 */ /* 0x000fe20008000000 */
[----:B------:R-:W-:Y:S01]  /*3500*/  UMOV UR5, URZ ;  /* 0x000000ff00057c82 */ /* 0x000fe20008000000 */
[----:B------:R0:W-:Y:S01]  /*3510*/  UTCHMMA gdesc[UR14], gdesc[UR6], tmem[UR8], tmem[UR28], idesc[UR29], !UPT ;  /* 0x00ff1c060e0075ea */ /* 0x0001e2000f800008 */
[----:B------:R-:W-:Y:S01]  /*3520*/  UMOV UR36, 0x0 ;  /* 0x0000000000247882 */ /* 0x000fe20000000000 */
[----:B------:R-:W-:Y:S01]  /*3530*/  UMOV UR37, 0x8088490 ;  /* 0x0808849000257882 */ /* 0x000fe20000000000 */
[----:B------:R0:W-:Y:S01]  /*3540*/  UTCHMMA gdesc[UR26], gdesc[UR12], tmem[UR8], tmem[UR30], idesc[UR31], UPT ;  /* 0x00ff1e0c1a0075ea */ /* 0x0001e2000b800008 */
[----:B------:R-:W-:Y:S01]  /*3550*/  UMOV UR4, UR4 ;  /* 0x0000000400047c82 */ /* 0x000fe20008000000 */
[----:B------:R0:W-:Y:S01]  /*3560*/  UTCHMMA gdesc[UR20], gdesc[UR6], tmem[UR17], tmem[UR32], idesc[UR33], !UPT ;  /* 0x00ff2006140075ea */ /* 0x0001e2000f800011 */
[----:B------:R0:W-:Y:S01]  /*3570*/  UTCHMMA gdesc[UR24], gdesc[UR12], tmem[UR34], tmem[UR36], idesc[UR37], UPT ;  /* 0x00ff240c180075ea */ /* 0x0001e2000b800022 */
[----:B------:R0:W-:Y:S01]  /*3580*/  UTCBAR [UR4], URZ ;  /* 0x000000ff040073e9 */ /* 0x0001e200080000ff */
[----:B------:R-:W-:Y:S01]  /*3590*/  NOP ;  /* 0x0000000000007918 */ /* 0x000fe20000000000 */
.L_x_6:
[----:B0-----:R-:W-:Y:S01]  /*35a0*/  UMOV UR4, URZ ;  /* 0x000000ff00047c82 */ /* 0x001fe20008000000 */
[----:B------:R-:W-:Y:S02]  /*35b0*/  IMAD.SHL.U32 R215, R32, 0x20, RZ ;  /* 0x0000002020d77824 */ /* 0x000fe400078e00ff */
[----:B------:R-:W-:Y:S01]  /*35c0*/  IMAD.SHL.U32 R217, R33, 0x20, RZ ;  /* 0x0000002021d97824 */ /* 0x000fe200078e00ff */
[----:B------:R-:W-:Y:S06]  /*35d0*/  @!P3 BRA `(.L_x_7) ;  /* 0x0000001400e4b947 */ /* 0x000fec0003800000 */
[----:B------:R-:W-:Y:S01]  /*35e0*/  UIADD3 UR5, UPT, UPT, UR9, 0x8800, URZ ;  /* 0x0000880009057890 */ /* 0x000fe2000fffe0ff */
[----:B------:R-:W-:Y:S01]  /*35f0*/  UMOV UR14, 0xfffffffe ;  /* 0xfffffffe000e7882 */ /* 0x000fe20000000000 */
[----:B------:R-:W-:Y:S02]  /*3600*/  UMOV UR15, 0x7fffbfdf ;  /* 0x7fffbfdf000f7882 */ /* 0x000fe40000000000 */
[----:B------:R-:W-:Y:S01]  /*3610*/  USHF.R.U32.HI UR5, URZ, 0x4, UR5 ;  /* 0x00000004ff057899 */ /* 0x000fe20008011605 */
[----:B------:R-:W-:Y:S01]  /*3620*/  UMOV UR7, URZ ;  /* 0x000000ff00077c82 */ /* 0x000fe20008000000 */
[----:B------:R-:W-:Y:S02]  /*3630*/  ULOP3.LUT UR16, UR16, 0x1000000, URZ, 0xfc, !UPT ;  /* 0x0100000010107892 */ /* 0x000fe4000f8efcff */
[----:B------:R-:W-:Y:S02]  /*3640*/  USGXT.U32 UR6, UR5, 0xe ;  /* 0x0000000e0506789a */ /* 0x000fe40008000000 */
[----:B------:R-:W-:-:S02]  /*3650*/  UIADD3.64 UR26, UPT, UPT, UR18, 0x180, URZ ;  /* 0x00000180121a7897 */ /* 0x000fc4000fffe0ff */
[----:B------:R-:W-:Y:S02]  /*3660*/  UIADD3.64 UR28, UPT, UPT, UR18, 0x200, URZ ;  /* 0x00000200121c7897 */ /* 0x000fe4000fffe0ff */
[----:B------:R-:W-:Y:S01]  /*3670*/  UIADD3.64 UR14, UPT, UPT, UR6, -UR14, URZ ;  /* 0x8000000e060e7297 */ /* 0x000fe2000fffe0ff */
[----:B------:R-:W-:Y:S01]  /*3680*/  UMOV UR24, 0x1 ;  /* 0x0000000100187882 */ /* 0x000fe20000000000 */
[----:B------:R-:W-:Y:S01]  /*3690*/  UMOV UR5, URZ ;  /* 0x000000ff00057c82 */ /* 0x000fe20008000000 */
[----:B------:R-:W-:Y:S01]  /*36a0*/  UMOV UR12, UR6 ;  /* 0x00000006000c7c82 */ /* 0x000fe20008000000 */
[----:B------:R-:W-:-:S08]  /*36b0*/  UMOV UR13, 0x80004020 ;  /* 0x80004020000d7882 */ /* 0x000fd00000000000 */
.L_x_10:
[----:B------:R-:W-:Y:S01]  /*36c0*/  USHF.L.U32 UR4, UR4, 0x1f, URZ ;  /* 0x0000001f04047899 */ /* 0x000fe200080006ff */
[----:B------:R-:W-:-:S04]  /*36d0*/  IMAD.WIDE R128, R217, 0x2, R128 ;  /* 0x00000002d9807825 */ /* 0x000fc800078e0280 */
[----:B------:R-:W-:-:S04]  /*36e0*/  IMAD.WIDE R130, R217, 0x2, R130 ;  /* 0x00000002d9827825 */ /* 0x000fc800078e0282 */
[----:B0-----:R-:W-:-:S04]  /*36f0*/  IMAD.U32 R32, RZ, RZ, UR4 ;  /* 0x00000004ff207e24 */ /* 0x001fc8000f8e00ff */
[----:B------:R-:W0:Y:S02]  /*3700*/  SYNCS.PHASECHK.TRANS64.TRYWAIT P1, [UR11], R32 ;  /* 0x00000020ff0075a7 */ /* 0x000e24000802110b */
[----:B0-----:R-:W-:Y:S05]  /*3710*/  @!P1 BRA `(.L_x_8) ;  /* 0x0000003000209947 */ /* 0x001fea0003800000 */
.L_x_16:
[C---:B------:R-:W-:Y:S01]  /*3720*/  ISETP.GT.AND P4, PT, R150.reuse, RZ, PT ;  /* 0x000000ff9600720c */ /* 0x040fe20003f84270 */
[C---:B------:R-:W-:Y:S01]  /*3730*/  IMAD.WIDE R68, R215.reuse, 0x2, R68 ;  /* 0x00000002d7447825 */ /* 0x040fe200078e0244 */
[----:B------:R-:W-:Y:S02]  /*3740*/  ISETP.GT.AND P6, PT, R150, 0x2, PT ;  /* 0x000000029600780c */ /* 0x000fe40003fc4270 */
[----:B------:R-:W-:Y:S01]  /*3750*/  PRMT R32, RZ, 0x7610, R32 ;  /* 0x00007610ff207816 */ /* 0x000fe20000000020 */
[C---:B------:R-:W-:Y:S01]  /*3760*/  IMAD.WIDE R66, R215.reuse, 0x2, R66 ;  /* 0x00000002d7427825 */ /* 0x040fe200078e0242 */
[----:B------:R-:W-:Y:S02]  /*3770*/  PRMT R160, RZ, 0x7610, R160 ;  /* 0x00007610ffa07816 */ /* 0x000fe400000000a0 */
[----:B------:R-:W-:Y:S01]  /*3780*/  PRMT R33, RZ, 0x7610, R33 ;  /* 0x00007610ff217816 */ /* 0x000fe20000000021 */
[----:B------:R-:W-:Y:S01]  /*3790*/  IMAD.WIDE R36, R215, 0x2, R36 ;  /* 0x00000002d7247825 */ /* 0x000fe200078e0224 */
[----:B------:R-:W-:-:S02]  /*37a0*/  PRMT R161, RZ, 0x7610, R161 ;  /* 0x00007610ffa17816 */ /* 0x000fc400000000a1 */
[C---:B------:R-:W-:Y:S01]  /*37b0*/  ISETP.GT.AND P5, PT, R150.reuse, 0x1, PT ;  /* 0x000000019600780c */ /* 0x040fe20003fa4270 */
[C---:B------:R-:W-:Y:S01]  /*37c0*/  IMAD.WIDE R34, R215.reuse, 0x2, R34 ;  /* 0x00000002d7227825 */ /* 0x040fe200078e0222 */
[----:B------:R-:W2:Y:S01]  /*37d0*/  @P4 LDG.E.U16 R160, desc[UR22][R36.64] ;  /* 0x0000001624a04981 */ /* 0x000ea2000c1e1500 */
[C---:B------:R-:W-:Y:S02]  /*37e0*/  ISETP.GT.AND P1, PT, R150.reuse, 0x3, PT ;  /* 0x000000039600780c */ /* 0x040fe40003f24270 */
[C---:B------:R-:W-:Y:S01]  /*37f0*/  ISETP.GT.AND P3, PT, R150.reuse, 0x4, PT ;  /* 0x000000049600780c */ /* 0x040fe20003f64270 */
[----:B------:R-:W3:Y:S01]  /*3800*/  @P4 LDG.E.U16 R32, desc[UR22][R34.64] ;  /* 0x0000001622204981 */ /* 0x000ee2000c1e1500 */
[----:B------:R-:W-:Y:S01]  /*3810*/  ISETP.GT.AND P4, PT, R150, 0x5, PT ;  /* 0x000000059600780c */ /* 0x000fe20003f84270 */
[C---:B------:R-:W-:Y:S01]  /*3820*/  IMAD.WIDE R140, R215.reuse, 0x2, R140 ;  /* 0x00000002d78c7825 */ /* 0x040fe200078e028c */
[----:B------:R-:W-:Y:S01]  /*3830*/  PRMT R162, RZ, 0x7610, R162 ;  /* 0x00007610ffa27816 */ /* 0x000fe200000000a2 */
[----:B------:R-:W4:Y:S01]  /*3840*/  @P6 LDG.E.U16 R33, desc[UR22][R66.64] ;  /* 0x0000001642216981 */ /* 0x000f22000c1e1500 */
[----:B------:R-:W-:Y:S01]  /*3850*/  PRMT R164, RZ, 0x7610, R164 ;  /* 0x00007610ffa47816 */ /* 0x000fe200000000a4 */
[----:B------:R-:W-:-:S02]  /*3860*/  IMAD.WIDE R148, R215, 0x2, R148 ;  /* 0x00000002d7947825 */ /* 0x000fc400078e0294 */
[----:B------:R-:W5:Y:S01]  /*3870*/  @P6 LDG.E.U16 R161, desc[UR22][R68.64] ;  /* 0x0000001644a16981 */ /* 0x000f62000c1e1500 */
[----:B------:R-:W-:Y:S01]  /*3880*/  ISETP.GT.AND P6, PT, R150, 0x7, PT ;  /* 0x000000079600780c */ /* 0x000fe20003fc4270 */
[C---:B------:R-:W-:Y:S01]  /*3890*/  IMAD.WIDE R28, R215.reuse, 0x2, R28 ;  /* 0x00000002d71c7825 */ /* 0x040fe200078e021c */
[----:B------:R-:W-:Y:S02]  /*38a0*/  PRMT R163, RZ, 0x7610, R163 ;  /* 0x00007610ffa37816 */ /* 0x000fe400000000a3 */
[----:B------:R-:W-:Y:S01]  /*38b0*/  PRMT R165, RZ, 0x7610, R165 ;  /* 0x00007610ffa57816 */ /* 0x000fe200000000a5 */
[C---:B------:R-:W-:Y:S01]  /*38c0*/  IMAD.WIDE R30, R215.reuse, 0x2, R30 ;  /* 0x00000002d71e7825 */ /* 0x040fe200078e021e */
[----:B------:R-:W-:Y:S02]  /*38d0*/  PRMT R166, RZ, 0x7610, R166 ;  /* 0x00007610ffa67816 */ /* 0x000fe400000000a6 */
[----:B------:R-:W-:Y:S01]  /*38e0*/  PRMT R168, RZ, 0x7610, R168 ;  /* 0x00007610ffa87816 */ /* 0x000fe200000000a8 */
[----:B------:R-:W-:Y:S01]  /*38f0*/  IMAD.WIDE R100, R215, 0x2, R100 ;  /* 0x00000002d7647825 */ /* 0x000fe200078e0264 */
[----:B------:R-:W-:-:S02]  /*3900*/  PRMT R170, RZ, 0x7610, R170 ;  /* 0x00007610ffaa7816 */ /* 0x000fc400000000aa */
[----:B------:R-:W-:Y:S01]  /*3910*/  PRMT R172, RZ, 0x7610, R172 ;  /* 0x00007610ffac7816 */ /* 0x000fe200000000ac */
[C---:B------:R-:W-:Y:S01]  /*3920*/  IMAD.WIDE R98, R215.reuse, 0x2, R98 ;  /* 0x00000002d7627825 */ /* 0x040fe200078e0262 */
[----:B------:R-:W-:Y:S01]  /*3930*/  PRMT R167, RZ, 0x7610, R167 ;  /* 0x00007610ffa77816 */ /* 0x000fe200000000a7 */
[----:B------:R-:W2:Y:S01]  /*3940*/  @P3 LDG.E.U16 R168, desc[UR22][R100.64] ;  /* 0x0000001664a83981 */ /* 0x000ea2000c1e1500 */
[----:B------:R-:W-:Y:S01]  /*3950*/  PRMT R169, RZ, 0x7610, R169 ;  /* 0x00007610ffa97816 */ /* 0x000fe200000000a9 */
[C---:B------:R-:W-:Y:S02]  /*3960*/  IMAD.WIDE R84, R215.reuse, 0x2, R84 ;  /* 0x00000002d7547825 */ /* 0x040fe400078e0254 */
[----:B------:R-:W2:Y:S02]  /*3970*/  @P3 LDG.E.U16 R166, desc[UR22][R98.64] ;  /* 0x0000001662a63981 */ /* 0x000ea4000c1e1500 */
[----:B------:R-:W-:-:S04]  /*3980*/  IMAD.WIDE R82, R215, 0x2, R82 ;  /* 0x00000002d7527825 */ /* 0x000fc800078e0252 */
[C---:B------:R-:W-:Y:S01]  /*3990*/  IMAD.WIDE R64, R215.reuse, 0x2, R64 ;  /* 0x00000002d7407825 */ /* 0x040fe200078e0240 */
[----:B------:R-:W2:Y:S03]  /*39a0*/  @P1 LDG.E.U16 R163, desc[UR22][R82.64] ;  /* 0x0000001652a31981 */ /* 0x000ea6000c1e1500 */
[C---:B------:R-:W-:Y:S01]  /*39b0*/  IMAD.WIDE R62, R215.reuse, 0x2, R62 ;  /* 0x00000002d73e7825 */ /* 0x040fe200078e023e */
[----:B------:R-:W2:Y:S01]  /*39c0*/  @P5 LDG.E.U16 R164, desc[UR22][R64.64] ;  /* 0x0000001640a45981 */ /* 0x000ea2000c1e1500 */
[C---:B------:R-:W-:Y:S02]  /*39d0*/  ISETP.GT.AND P3, PT, R150.reuse, 0x9, PT ;  /* 0x000000099600780c */ /* 0x040fe40003f64270 */
[----:B------:R-:W-:Y:S01]  /*39e0*/  IMAD.WIDE R104, R215, 0x2, R104 ;  /* 0x00000002d7687825 */ /* 0x000fe200078e0268 */
[----:B------:R-:W2:Y:S01]  /*39f0*/  @P5 LDG.E.U16 R162, desc[UR22][R62.64] ;  /* 0x000000163ea25981 */ /* 0x000ea2000c1e1500 */
[----:B------:R-:W-:-:S02]  /*3a00*/  ISETP.GT.AND P5, PT, R150, 0x6, PT ;  /* 0x000000069600780c */ /* 0x000fc40003fa4270 */
[C---:B------:R-:W-:Y:S01]  /*3a10*/  IMAD.WIDE R102, R215.reuse, 0x2, R102 ;  /* 0x00000002d7667825 */ /* 0x040fe200078e0266 */
[----:B------:R-:W2:Y:S01]  /*3a20*/  @P1 LDG.E.U16 R165, desc[UR22][R84.64] ;  /* 0x0000001654a51981 */ /* 0x000ea2000c1e1500 */
[C---:B------:R-:W-:Y:S02]  /*3a30*/  ISETP.GT.AND P1, PT, R150.reuse, 0x8, PT ;  /* 0x000000089600780c */ /* 0x040fe40003f24270 */
[C---:B------:R-:W-:Y:S01]  /*3a40*/  IMAD.WIDE R72, R215.reuse, 0x2, R72 ;  /* 0x00000002d7487825 */ /* 0x040fe200078e0248 */
[----:B------:R-:W2:Y:S03]  /*3a50*/  @P4 LDG.E.U16 R170, desc[UR22][R30.64] ;  /* 0x000000161eaa4981 */ /* 0x000ea6000c1e1500 */
[----:B------:R-:W-:Y:S01]  /*3a60*/  IMAD.WIDE R70, R215, 0x2, R70 ;  /* 0x00000002d7467825 */ /* 0x000fe200078e0246 */
[----:B------:R-:W4:Y:S01]  /*3a70*/  @P4 LDG.E.U16 R172, desc[UR22][R28.64] ;  /* 0x000000161cac4981 */ /* 0x000f22000c1e1500 */
[----:B------:R-:W-:-:S02]  /*3a80*/  ISETP.GT.AND P4, PT, R150, 0xa, PT ;  /* 0x0000000a9600780c */ /* 0x000fc40003f84270 */
[C---:B------:R-:W-:Y:S01]  /*3a90*/  IMAD.WIDE R52, R215.reuse, 0x2, R52 ;  /* 0x00000002d7347825 */ /* 0x040fe200078e0234 */
[----:B------:R-:W4:Y:S03]  /*3aa0*/  @P6 LDG.E.U16 R167, desc[UR22][R148.64] ;  /* 0x0000001694a76981 */ /* 0x000f26000c1e1500 */
[C---:B------:R-:W-:Y:S01]  /*3ab0*/  IMAD.WIDE R50, R215.reuse, 0x2, R50 ;  /* 0x00000002d7327825 */ /* 0x040fe200078e0232 */
[----:B------:R-:W4:Y:S01]  /*3ac0*/  @P6 LDG.E.U16 R169, desc[UR22][R140.64] ;  /* 0x000000168ca96981 */ /* 0x000f22000c1e1500 */
[----:B------:R-:W-:Y:S02]  /*3ad0*/  ISETP.GT.AND P6, PT, R150, 0xc, PT ;  /* 0x0000000c9600780c */ /* 0x000fe40003fc4270 */
[----:B------:R-:W-:Y:S01]  /*3ae0*/  PRMT R174, RZ, 0x7610, R174 ;  /* 0x00007610ffae7816 */ /* 0x000fe200000000ae */
[----:B------:R-:W-:Y:S01]  /*3af0*/  IMAD.WIDE R40, R215, 0x2, R40 ;  /* 0x00000002d7287825 */ /* 0x000fe200078e0228 */
[----:B------:R-:W-:-:S02]  /*3b00*/  PRMT R176, RZ, 0x7610, R176 ;  /* 0x00007610ffb07816 */ /* 0x000fc400000000b0 */
[----:B------:R-:W-:Y:S01]  /*3b10*/  PRMT R178, RZ, 0x7610, R178 ;  /* 0x00007610ffb27816 */ /* 0x000fe200000000b2 */
[C---:B------:R-:W-:Y:S01]  /*3b20*/  IMAD.WIDE R38, R215.reuse, 0x2, R38 ;  /* 0x00000002d7267825 */ /* 0x040fe200078e0226 */
[----:B------:R-:W-:Y:S02]  /*3b30*/  PRMT R180, RZ, 0x7610, R180 ;  /* 0x00007610ffb47816 */ /* 0x000fe400000000b4 */
[----:B------:R-:W-:Y:S01]  /*3b40*/  PRMT R182, RZ, 0x7610, R182 ;  /* 0x00007610ffb67816 */ /* 0x000fe200000000b6 */
[C---:B------:R-:W-:Y:S01]  /*3b50*/  IMAD.WIDE R12, R215.reuse, 0x2, R12 ;  /* 0x00000002d70c7825 */ /* 0x040fe200078e020c */
[----:B------:R-:W-:Y:S01]  /*3b60*/  PRMT R184, RZ, 0x7610, R184 ;  /* 0x00007610ffb87816 */ /* 0x000fe200000000b8 */
[----:B------:R-:W4:Y:S01]  /*3b70*/  @P1 LDG.E.U16 R178, desc[UR22][R38.64] ;  /* 0x0000001626b21981 */ /* 0x000f22000c1e1500 */
[----:B------:R-:W-:Y:S01]  /*3b80*/  PRMT R171, RZ, 0x7610, R171 ;  /* 0x00007610ffab7816 */ /* 0x000fe200000000ab */
[C---:B------:R-:W-:Y:S01]  /*3b90*/  IMAD.WIDE R14, R215.reuse, 0x2, R14 ;  /* 0x00000002d70e7825 */ /* 0x040fe200078e020e */
[----:B------:R-:W-:Y:S01]  /*3ba0*/  PRMT R173, RZ, 0x7610, R173 ;  /* 0x00007610ffad7816 */ /* 0x000fe200000000ad */
[----:B------:R-:W5:Y:S01]  /*3bb0*/  @P5 LDG.E.U16 R176, desc[UR22][R12.64] ;  /* 0x000000160cb05981 */ /* 0x000f62000c1e1500 */
[----:B------:R-:W-:Y:S01]  /*3bc0*/  PRMT R188, RZ, 0x7610, R188 ;  /* 0x00007610ffbc7816 */ /* 0x000fe200000000bc */
[C---:B------:R-:W-:Y:S01]  /*3bd0*/  IMAD.WIDE R56, R215.reuse, 0x2, R56 ;  /* 0x00000002d7387825 */ /* 0x040fe200078e0238 */
[----:B------:R-:W-:Y:S01]  /*3be0*/  PRMT R190, RZ, 0x7610, R190 ;  /* 0x00007610ffbe7816 */ /* 0x000fe200000000be */
[----:B------:R-:W5:Y:S01]  /*3bf0*/  @P5 LDG.E.U16 R174, desc[UR22][R14.64] ;  /* 0x000000160eae5981 */ /* 0x000f62000c1e1500 */
[----:B------:R-:W-:Y:S01]  /*3c00*/  ISETP.GT.AND P5, PT, R150, 0xb, PT ;  /* 0x0000000b9600780c */ /* 0x000fe20003fa4270 */
[----:B------:R-:W-:-:S02]  /*3c10*/  IMAD.WIDE R54, R215, 0x2, R54 ;  /* 0x00000002d7367825 */ /* 0x000fc400078e0236 */
[----:B------:R-:W5:Y:S01]  /*3c20*/  @P1 LDG.E.U16 R180, desc[UR22][R40.64] ;  /* 0x0000001628b41981 */ /* 0x000f62000c1e1500 */
[C---:B------:R-:W-:Y:S01]  /*3c30*/  ISETP.GT.AND P1, PT, R150.reuse, 0xd, PT ;  /* 0x0000000d9600780c */ /* 0x040fe20003f24270 */
[C---:B------:R-:W-:Y:S02]  /*3c40*/  IMAD.WIDE R138, R215.reuse, 0x2, R138 ;  /* 0x00000002d78a7825 */ /* 0x040fe400078e028a */
[----:B------:R-:W5:Y:S02]  /*3c50*/  @P3 LDG.E.U16 R182, desc[UR22][R50.64] ;  /* 0x0000001632b63981 */ /* 0x000f64000c1e1500 */
[C---:B------:R-:W-:Y:S02]  /*3c60*/  IMAD.WIDE R146, R215.reuse, 0x2, R146 ;  /* 0x00000002d7927825 */ /* 0x040fe400078e0292 */
[----:B------:R-:W5:Y:S01]  /*3c70*/  @P3 LDG.E.U16 R184, desc[UR22][R52.64] ;  /* 0x0000001634b83981 */ /* 0x000f62000c1e1500 */
[----:B------:R-:W-:Y:S01]  /*3c80*/  ISETP.GT.AND P3, PT, R150, 0xe, PT ;  /* 0x0000000e9600780c */ /* 0x000fe20003f64270 */
[----:B------:R-:W-:-:S02]  /*3c90*/  IMAD.WIDE R8, R215, 0x2, R8 ;  /* 0x00000002d7087825 */ /* 0x000fc400078e0208 */
[----:B------:R-:W5:Y:S02]  /*3ca0*/  @P4 LDG.E.U16 R171, desc[UR22][R70.64] ;  /* 0x0000001646ab4981 */ /* 0x000f64000c1e1500 */
[C---:B------:R-:W-:Y:S02]  /*3cb0*/  IMAD.WIDE R10, R215.reuse, 0x2, R10 ;  /* 0x00000002d70a7825 */ /* 0x040fe400078e020a */
[----:B------:R-:W5:Y:S01]  /*3cc0*/  @P4 LDG.E.U16 R173, desc[UR22][R72.64] ;  /* 0x0000001648ad4981 */ /* 0x000f62000c1e1500 */
[----:B------:R-:W-:Y:S01]  /*3cd0*/  ISETP.GT.AND P4, PT, R150, 0xf, PT ;  /* 0x0000000f9600780c */ /* 0x000fe20003f84270 */
[C---:B------:R-:W-:Y:S02]  /*3ce0*/  IMAD.WIDE R24, R215.reuse, 0x2, R24 ;  /* 0x00000002d7187825 */ /* 0x040fe400078e0218 */
[----:B------:R-:W5:Y:S02]  /*3cf0*/  @P6 LDG.E.U16 R188, desc[UR22][R102.64] ;  /* 0x0000001666bc6981 */ /* 0x000f64000c1e1500 */
[----:B------:R-:W-:-:S02]  /*3d00*/  IMAD.WIDE R26, R215, 0x2, R26 ;  /* 0x00000002d71a7825 */ /* 0x000fc400078e021a */
[----:B------:R-:W5:Y:S01]  /*3d10*/  @P6 LDG.E.U16 R190, desc[UR22][R104.64] ;  /* 0x0000001668be6981 */ /* 0x000f62000c1e1500 */
[C---:B------:R-:W-:Y:S01]  /*3d20*/  ISETP.GT.AND P6, PT, R150.reuse, 0x11, PT ;  /* 0x000000119600780c */ /* 0x040fe20003fc4270 */
[C---:B------:R-:W-:Y:S01]  /*3d30*/  IMAD.WIDE R88, R215.reuse, 0x2, R88 ;  /* 0x00000002d7587825 */ /* 0x040fe200078e0258 */
[----:B------:R-:W-:Y:S02]  /*3d40*/  PRMT R175, RZ, 0x7610, R175 ;  /* 0x00007610ffaf7816 */ /* 0x000fe400000000af */
[----:B------:R-:W-:Y:S01]  /*3d50*/  PRMT R177, RZ, 0x7610, R177 ;  /* 0x00007610ffb17816 */ /* 0x000fe200000000b1 */
[C---:B------:R-:W-:Y:S01]  /*3d60*/  IMAD.WIDE R86, R215.reuse, 0x2, R86 ;  /* 0x00000002d7567825 */ /* 0x040fe200078e0256 */
[----:B------:R-:W-:Y:S02]  /*3d70*/  PRMT R192, RZ, 0x7610, R192 ;  /* 0x00007610ffc07816 */ /* 0x000fe400000000c0 */
        /* <DEDUP_REMOVED lines=14> */
[C---:B------:R-:W-:Y:S01]  /*3e60*/  ISETP.GT.AND P5, PT, R150.reuse, 0x10, PT ;  /* 0x000000109600780c */ /* 0x040fe20003fa4270 */
        /* <DEDUP_REMOVED lines=17> */
[----:B------:R-:W-:Y:S01]  /*3f80*/  IMAD.WIDE R96, R215, 0x2, R96 ;  /* 0x00000002d7607825 */ /* 0x000fe200078e0260 */
[----:B------:R-:W-:-:S02]  /*3f90*/  PRMT R200, RZ, 0x7610, R200 ;  /* 0x00007610ffc87816 */ /* 0x000fc400000000c8 */
[----:B------:R-:W-:Y:S01]  /*3fa0*/  PRMT R202, RZ, 0x7610, R202 ;  /* 0x00007610ffca7816 */ /* 0x000fe200000000ca */
[C---:B------:R-:W-:Y:S01]  /*3fb0*/  IMAD.WIDE R94, R215.reuse, 0x2, R94 ;  /* 0x00000002d75e7825 */ /* 0x040fe200078e025e */
[----:B------:R-:W-:Y:S02]  /*3fc0*/  PRMT R183, RZ, 0x7610, R183 ;  /* 0x00007610ffb77816 */ /* 0x000fe400000000b7 */
        /* <DEDUP_REMOVED lines=14> */
[C---:B------:R-:W-:Y:S01]  /*40b0*/  ISETP.GT.AND P5, PT, R150.reuse, 0x15, PT ;  /* 0x000000159600780c */ /* 0x040fe20003fa4270 */
[C---:B------:R-:W-:Y:S01]  /*40c0*/  IMAD.WIDE R58, R215.reuse, 0x2, R58 ;  /* 0x00000002d73a7825 */ /* 0x040fe200078e023a */
[----:B------:R-:W-:Y:S01]  /*40d0*/  ISETP.GT.AND P1, PT, R150, 0x16, PT ;  /* 0x000000169600780c */ /* 0x000fe20003f24270 */
        /* <DEDUP_REMOVED lines=14> */
[C---:B------:R-:W-:Y:S01]  /*41c0*/  IMAD.WIDE R142, R215.reuse, 0x2, R142 ;  /* 0x00000002d78e7825 */ /* 0x040fe200078e028e */
[----:B------:R-:W-:Y:S02]  /*41d0*/  PRMT R212, RZ, 0x7610, R212 ;  /* 0x00007610ffd47816 */ /* 0x000fe400000000d4 */
[----:B------:R-:W-:Y:S01]  /*41e0*/  PRMT R224, RZ, 0x7610, R224 ;  /* 0x00007610ffe07816 */ /* 0x000fe200000000e0 */
[----:B------:R-:W-:Y:S01]  /*41f0*/  IMAD.WIDE R114, R215, 0x2, R114 ;  /* 0x00000002d7727825 */ /* 0x000fe200078e0272 */
[----:B------:R-:W-:-:S02]  /*4200*/  PRMT R226, RZ, 0x7610, R226 ;  /* 0x00007610ffe27816 */ /* 0x000fc400000000e2 */
        /* <DEDUP_REMOVED lines=20> */
[----:B------:R-:W-:Y:S01]  /*4350*/  ISETP.GT.AND P4, PT, R150, 0x1d, PT ;  /* 0x0000001d9600780c */ /* 0x000fe20003f84270 */
[C---:B------:R-:W-:Y:S02]  /*4360*/  IMAD.WIDE R136, R215.reuse, 0x2, R136 ;  /* 0x00000002d7887825 */ /* 0x040fe400078e0288 */
[----:B------:R-:W5:Y:S02]  /*4370*/  @P1 LDG.E.U16 R216, desc[UR22][R6.64] ;  /* 0x0000001606d81981 */ /* 0x000f64000c1e1500 */
[----:B------:R-:W-:Y:S02]  /*4380*/  IMAD.WIDE R144, R215, 0x2, R144 ;  /* 0x00000002d7907825 */ /* 0x000fe400078e0290 */
[----:B------:R-:W5:Y:S02]  /*4390*/  @P6 LDG.E.U16 R199, desc[UR22][R94.64] ;  /* 0x000000165ec76981 */ /* 0x000f64000c1e1500 */
[----:B------:R-:W-:-:S02]  /*43a0*/  IMAD.WIDE R132, R217, 0x2, R132 ;  /* 0x00000002d9847825 */ /* 0x000fc400078e0284 */
[----:B------:R-:W5:Y:S01]  /*43b0*/  @P6 LDG.E.U16 R203, desc[UR22][R96.64] ;  /* 0x0000001660cb6981 */ /* 0x000f62000c1e1500 */
[C---:B------:R-:W-:Y:S01]  /*43c0*/  ISETP.GT.AND P6, PT, R150.reuse, 0x1e, PT ;  /* 0x0000001e9600780c */ /* 0x040fe20003fc4270 */
        /* <DEDUP_REMOVED lines=15> */
[----:B------:R-:W-:Y:S01]  /*44c0*/  IMAD.WIDE R126, R217, 0x2, R126 ;  /* 0x00000002d97e7825 */ /* 0x000fe200078e027e */
[----:B------:R-:W-:Y:S01]  /*44d0*/  PRMT R238, RZ, 0x7610, R238 ;  /* 0x00007610ffee7816 */ /* 0x000fe200000000ee */
[----:B------:R-:W5:Y:S01]  /*44e0*/  @P4 LDG.E.U16 R232, desc[UR22][R18.64] ;  /* 0x0000001612e84981 */ /* 0x000f62000c1e1500 */
[----:B------:R-:W-:-:S02]  /*44f0*/  PRMT R205, RZ, 0x7610, R205 ;  /* 0x00007610ffcd7816 */ /* 0x000fc400000000cd */
[----:B------:R-:W-:Y:S01]  /*4500*/  PRMT R207, RZ, 0x7610, R207 ;  /* 0x00007610ffcf7816 */ /* 0x000fe200000000cf */
[----:B------:R-:W5:Y:S04]  /*4510*/  @P4 LDG.E.U16 R234, desc[UR22][R16.64] ;  /* 0x0000001610ea4981 */ /* 0x000f68000c1e1500 */
[----:B------:R-:W5:Y:S04]  /*4520*/  @P6 LDG.E.U16 R236, desc[UR22][R116.64] ;  /* 0x0000001674ec6981 */ /* 0x000f68000c1e1500 */
[----:B------:R-:W5:Y:S04]  /*4530*/  @P6 LDG.E.U16 R238, desc[UR22][R114.64] ;  /* 0x0000001672ee6981 */ /* 0x000f68000c1e1500 */
[----:B------:R-:W5:Y:S04]  /*4540*/  @P5 LDG.E.U16 R191, desc[UR22][R144.64] ;  /* 0x0000001690bf5981 */ /* 0x000f68000c1e1500 */
[----:B------:R-:W5:Y:S04]  /*4550*/  @P5 LDG.E.U16 R193, desc[UR22][R136.64] ;  /* 0x0000001688c15981 */ /* 0x000f68000c1e1500 */
[----:B------:R-:W5:Y:S04]  /*4560*/  @P1 LDG.E.U16 R205, desc[UR22][R142.64] ;  /* 0x000000168ecd1981 */ /* 0x000f68000c1e1500 */
[----:B------:R-:W5:Y:S01]  /*4570*/  @P1 LDG.E.U16 R207, desc[UR22][R134.64] ;  /* 0x0000001686cf1981 */ /* 0x000f62000c1e1500 */
[----:B------:R-:W-:Y:S01]  /*4580*/  BAR.SYNC.DEFER_BLOCKING 0x0 ;  /* 0x0000000000007b1d */ /* 0x000fe20000010000 */
[----:B------:R-:W-:-:S02]  /*4590*/  ISETP.GE.AND P3, PT, R201, R150, PT ;  /* 0x00000096c900720c */ /* 0x000fc40003f66270 */
[----:B------:R-:W-:Y:S02]  /*45a0*/  PRMT R240, RZ, 0x7610, R240 ;  /* 0x00007610fff07816 */ /* 0x000fe400000000f0 */
[----:B------:R-:W-:Y:S02]  /*45b0*/  PRMT R244, RZ, 0x7610, R244 ;  /* 0x00007610fff47816 */ /* 0x000fe400000000f4 */
[----:B------:R-:W-:Y:S02]  /*45c0*/  PRMT R248, RZ, 0x7610, R248 ;  /* 0x00007610fff87816 */ /* 0x000fe400000000f8 */
[----:B------:R-:W-:Y:S02]  /*45d0*/  PRMT R252, RZ, 0x7610, R252 ;  /* 0x00007610fffc7816 */ /* 0x000fe400000000fc */
[----:B------:R-:W-:Y:S02]  /*45e0*/  PRMT R242, RZ, 0x7610, R242 ;  /* 0x00007610fff27816 */ /* 0x000fe400000000f2 */
[----:B------:R-:W-:-:S02]  /*45f0*/  PRMT R246, RZ, 0x7610, R246 ;  /* 0x00007610fff67816 */ /* 0x000fc400000000f6 */
[----:B------:R-:W-:Y:S02]  /*4600*/  PRMT R250, RZ, 0x7610, R250 ;  /* 0x00007610fffa7816 */ /* 0x000fe400000000fa */
[----:B------:R-:W-:Y:S01]  /*4610*/  PRMT R213, RZ, 0x7610, R213 ;  /* 0x00007610ffd57816 */ /* 0x000fe200000000d5 */
[----:B------:R-:W5:Y:S04]  /*4620*/  @!P3 LDG.E.U16 R240, desc[UR22][R118.64] ;  /* 0x0000001676f0b981 */ /* 0x000f68000c1e1500 */
[----:B------:R-:W5:Y:S04]  /*4630*/  @!P3 LDG.E.U16 R244, desc[UR22][R124.64] ;  /* 0x000000167cf4b981 */ /* 0x000f68000c1e1500 */
[----:B------:R-:W5:Y:S04]  /*4640*/  @!P3 LDG.E.U16 R248, desc[UR22][R132.64] ;  /* 0x0000001684f8b981 */ /* 0x000f68000c1e1500 */
[----:B------:R-:W5:Y:S04]  /*4650*/  @!P3 LDG.E.U16 R252, desc[UR22][R128.64] ;  /* 0x0000001680fcb981 */ /* 0x000f68000c1e1500 */
[----:B------:R-:W5:Y:S04]  /*4660*/  @!P3 LDG.E.U16 R242, desc[UR22][R120.64] ;  /* 0x0000001678f2b981 */ /* 0x000f68000c1e1500 */
[----:B------:R-:W5:Y:S04]  /*4670*/  @!P3 LDG.E.U16 R246, desc[UR22][R122.64] ;  /* 0x000000167af6b981 */ /* 0x000f68000c1e1500 */
[----:B------:R-:W5:Y:S04]  /*4680*/  @!P3 LDG.E.U16 R250, desc[UR22][R130.64] ;  /* 0x0000001682fab981 */ /* 0x000f68000c1e1500 */
[----:B------:R-:W5:Y:S04]  /*4690*/  @!P3 LDG.E.U16 R213, desc[UR22][R126.64] ;  /* 0x000000167ed5b981 */ /* 0x000f68000c1e1500 */
[----:B---3--:R0:W-:Y:S04]  /*46a0*/  STS.U16 [R3+UR9+0x4000], R32 ;  /* 0x0040002003007988 */ /* 0x0081e80008000409 */
[----:B--2---:R0:W-:Y:S04]  /*46b0*/  STS.U16 [R3+UR9+0x6000], R160 ;  /* 0x006000a003007988 */ /* 0x0041e80008000409 */
[----:B----4-:R0:W-:Y:S04]  /*46c0*/  STS.U16 [R3+UR9+0x4400], R178 ;  /* 0x004400b203007988 */ /* 0x0101e80008000409 */
[----:B-----5:R0:W-:Y:S01]  /*46d0*/  STS.U16 [R3+UR9+0x6400], R180 ;  /* 0x006400b403007988 */ /* 0x0201e20008000409 */
[----:B------:R-:W-:-:S04]  /*46e0*/  ULEA UR11, UR24, UR9, 0x3 ;  /* 0x00000009180b7291 */ /* 0x000fc8000f8e18ff */
[----:B------:R-:W-:Y:S01]  /*46f0*/  UIADD3 UR11, UPT, UPT, UR11, 0x9000, URZ ;  /* 0x000090000b0b7890 */ /* 0x000fe2000fffe0ff */
        /* <DEDUP_REMOVED lines=68> */
[----:B------:R1:W-:Y:S06]  /*4b40*/  MEMBAR.ALL.CTA ;  /* 0x0000000000007992 */ /* 0x0003ec0000008000 */
[----:B-1----:R-:W1:Y:S02]  /*4b50*/  FENCE.VIEW.ASYNC.S ;  /* 0x00000000000073c6 */ /* 0x002e640000000000 */
[----:B-1----:R-:W-:Y:S06]  /*4b60*/  BAR.SYNC.DEFER_BLOCKING 0x0 ;  /* 0x0000000000007b1d */ /* 0x002fec0000010000 */
[----:B------:R-:W-:Y:S05]  /*4b70*/  @P0 BRA `(.L_x_9) ;  /* 0x0000000000500947 */ /* 0x000fea0003800000 */
[----:B------:R-:W-:Y:S02]  /*4b80*/  UIADD3 UR25, UPT, UPT, UR8, 0x20, URZ ;  /* 0x0000002008197890 */ /* 0x000fe4000fffe0ff */
[----:B------:R-:W-:Y:S01]  /*4b90*/  UIADD3 UR34, UPT, UPT, UR8, 0x20, URZ ;  /* 0x0000002008227890 */ /* 0x000fe2000fffe0ff */
        /* <DEDUP_REMOVED lines=9> */
[----:B------:R1:W-:Y:S01]  /*4c30*/  UTCHMMA gdesc[UR16], gdesc[UR12], tmem[UR8], tmem[UR20], idesc[UR21], UPT ;  /* 0x00ff140c100075ea */ /* 0x0003e2000b800008 */
[----:B------:R-:W-:Y:S01]  /*4c40*/  UMOV UR36, 0x0 ;  /* 0x0000000000247882 */ /* 0x000fe20000000000 */
[----:B------:R-:W-:Y:S01]  /*4c50*/  UMOV UR37, 0x8088490 ;  /* 0x0808849000257882 */ /* 0x000fe20000000000 */
[----:B------:R1:W-:Y:S01]  /*4c60*/  UTCHMMA gdesc[UR18], gdesc[UR14], tmem[UR8], tmem[UR30], idesc[UR31], UPT ;  /* 0x00ff1e0e120075ea */ /* 0x0003e2000b800008 */
[----:B------:R-:W-:Y:S01]  /*4c70*/  UMOV UR4, UR6 ;  /* 0x0000000600047c82 */ /* 0x000fe20008000000 */
[----:B------:R1:W-:Y:S01]  /*4c80*/  UTCHMMA gdesc[UR26], gdesc[UR12], tmem[UR25], tmem[UR32], idesc[UR33], UPT ;  /* 0x00ff200c1a0075ea */ /* 0x0003e2000b800019 */
[----:B------:R1:W-:Y:S01]  /*4c90*/  UTCHMMA gdesc[UR28], gdesc[UR14], tmem[UR34], tmem[UR36], idesc[UR37], UPT ;  /* 0x00ff240e1c0075ea */ /* 0x0003e2000b800022 */
[----:B------:R1:W-:Y:S01]  /*4ca0*/  UTCBAR [UR4], URZ ;  /* 0x000000ff040073e9 */ /* 0x0003e200080000ff */
[----:B------:R-:W-:Y:S01]  /*4cb0*/  NOP ;  /* 0x0000000000007918 */ /* 0x000fe20000000000 */
.L_x_9:
[----:B------:R-:W-:Y:S01]  /*4cc0*/  UIADD3 UR24, UPT, UPT, UR24, 0x1, URZ ;  /* 0x0000000118187890 */ /* 0x000fe2000fffe0ff */
[----:B------:R-:W-:Y:S02]  /*4cd0*/  VIADD R158, R158, 0xffffffff ;  /* 0xffffffff9e9e7836 */ /* 0x000fe40000000000 */
[----:B------:R-:W-:Y:S01]  /*4ce0*/  VIADD R150, R150, 0xffffffe0 ;  /* 0xffffffe096967836 */ /* 0x000fe20000000000 */
[----:B------:R-:W-:Y:S02]  /*4cf0*/  UISETP.GT.AND UP1, UPT, UR24, 0x1, UPT ;  /* 0x000000011800788c */ /* 0x000fe4000bf24270 */
[----:B------:R-:W-:Y:S02]  /*4d00*/  ISETP.NE.U32.AND P1, PT, R158, RZ, PT ;  /* 0x000000ff9e00720c */ /* 0x000fe40003f25070 */
[----:B-1----:R-:W-:Y:S02]  /*4d10*/  USEL UR4, URZ, 0x1, !UP1 ;  /* 0x00000001ff047887 */ /* 0x002fe4000c800000 */
[----:B------:R-:W-:-:S02]  /*4d20*/  USEL UR24, UR24, URZ, !UP1 ;  /* 0x000000ff18187287 */ /* 0x000fc4000c800000 */
[----:B------:R-:W-:-:S03]  /*4d30*/  ULOP3.LUT UR6, UR5, UR4, URZ, 0x3c, !UPT ;  /* 0x0000000405067292 */ /* 0x000fc6000f8e3cff */
[----:B------:R-:W-:-:S04]  /*4d40*/  UMOV UR4, UR5 ;  /* 0x0000000500047c82 */ /* 0x000fc80008000000 */
[----:B------:R-:W-:Y:S01]  /*4d50*/  UMOV UR5, UR6 ;  /* 0x0000000600057c82 */ /* 0x000fe20008000000 */
[----:B------:R-:W-:Y:S05]  /*4d60*/  @P1 BRA `(.L_x_10) ;  /* 0xffffffe800541947 */ /* 0x000fea000383ffff */
.L_x_7:
[----:B------:R-:W1:Y:S01]  /*4d70*/  LDC R68, c[0x0][0x3b4] ;  /* 0x0000ed00ff447b82 */ /* 0x000e620000000800 */
[----:B------:R-:W-:Y:S01]  /*4d80*/  ISETP.GE.AND P0, PT, R209, 0x20, PT ;  /* 0x00000020d100780c */ /* 0x000fe20003f06270 */
[----:B------:R-:W2:-:S12]  /*4d90*/  LDCU.128 UR12, c[0x0][0x390] ;  /* 0x00007200ff0c77ac */ /* 0x000e980008000c00 */
[----:B------:R-:W-:Y:S05]  /*4da0*/  @!P0 BRA `(.L_x_11) ;  /* 0x0000000000108947 */ /* 0x000fea0003800000 */
[----:B------:R-:W-:-:S06]  /*4db0*/  USHF.L.U32 UR4, UR4, 0x1f, URZ ;  /* 0x0000001f04047899 */ /* 0x000fcc00080006ff */
[----:B0-----:R-:W-:-:S04]  /*4dc0*/  IMAD.U32 R3, RZ, RZ, UR4 ;  /* 0x00000004ff037e24 */ /* 0x001fc8000f8e00ff */
[----:B------:R-:W0:Y:S02]  /*4dd0*/  SYNCS.PHASECHK.TRANS64.TRYWAIT P0, [UR11], R3 ;  /* 0x00000003ff0075a7 */ /* 0x000e24000800110b */
[----:B0-----:R-:W-:Y:S05]  /*4de0*/  @!P0 BRA `(.L_x_12) ;  /* 0x0000001800788947 */ /* 0x001fea0003800000 */
.L_x_11:
[----:B------:R-:W-:Y:S01]  /*4df0*/  BAR.SYNC.DEFER_BLOCKING 0x0 ;  /* 0x0000000000007b1d */ /* 0x000fe20000010000 */
[C---:B0-----:R-:W-:Y:S01]  /*4e00*/  VIADD R3, R0.reuse, 0x3 ;  /* 0x0000000300037836 */ /* 0x041fe20000000000 */
[C---:B--2---:R-:W-:Y:S01]  /*4e10*/  ISETP.GE.AND P0, PT, R0.reuse, UR15, PT ;  /* 0x0000000f00007c0c */ /* 0x044fe2000bf06270 */
[C---:B------:R-:W-:Y:S02]  /*4e20*/  VIADD R69, R0.reuse, 0x1 ;  /* 0x0000000100457836 */ /* 0x040fe40000000000 */
[----:B------:R-:W-:Y:S01]  /*4e30*/  VIADD R70, R0, 0x2 ;  /* 0x0000000200467836 */ /* 0x000fe20000000000 */
[----:B------:R-:W0:Y:S01]  /*4e40*/  LDCU UR4, c[0x0][0x3b8] ;  /* 0x00007700ff0477ac */ /* 0x000e220008000800 */
[----:B------:R-:W-:Y:S01]  /*4e50*/  ISETP.GE.AND P1, PT, R3, UR15, PT ;  /* 0x0000000f03007c0c */ /* 0x000fe2000bf26270 */
[----:B-1----:R-:W-:Y:S01]  /*4e60*/  IMAD R3, R2, R68, RZ ;  /* 0x0000004402037224 */ /* 0x002fe200078e02ff */
[----:B------:R-:W-:Y:S01]  /*4e70*/  ISETP.GE.AND P4, PT, R69, UR15, PT ;  /* 0x0000000f45007c0c */ /* 0x000fe2000bf86270 */
[----:B------:R-:W-:Y:S01]  /*4e80*/  VIADD R69, R0, 0x4 ;  /* 0x0000000400457836 */ /* 0x000fe20000000000 */
[----:B------:R-:W-:Y:S01]  /*4e90*/  ISETP.LT.AND P0, PT, R186, UR14, !P0 ;  /* 0x0000000eba007c0c */ /* 0x000fe2000c701270 */
[----:B------:R-:W-:Y:S01]  /*4ea0*/  VIADD R75, R0, 0x5 ;  /* 0x00000005004b7836 */ /* 0x000fe20000000000 */
[----:B------:R-:W-:Y:S01]  /*4eb0*/  ISETP.GE.AND P3, PT, R70, UR15, PT ;  /* 0x0000000f46007c0c */ /* 0x000fe2000bf66270 */
[C---:B------:R-:W-:Y:S01]  /*4ec0*/  VIADD R77, R0.reuse, 0x6 ;  /* 0x00000006004d7836 */ /* 0x040fe20000000000 */
[----:B------:R-:W-:Y:S01]  /*4ed0*/  ISETP.GE.AND P5, PT, R69, UR15, PT ;  /* 0x0000000f45007c0c */ /* 0x000fe2000bfa6270 */
[----:B------:R-:W1:Y:S02]  /*4ee0*/  @!P2 SYNCS.CCTL.IV [UR9+0x9000] ;  /* 0x00900000ff00a9b1 */ /* 0x000e640008000009 */
[----:B-1----:R-:W-:Y:S01]  /*4ef0*/  BAR.SYNC.DEFER_BLOCKING 0x0 ;  /* 0x0000000000007b1d */ /* 0x002fe20000010000 */
[----:B0-----:R-:W-:-:S05]  /*4f00*/  IMAD R71, R0, UR4, RZ ;  /* 0x0000000400477c24 */ /* 0x001fca000f8e02ff */
[----:B------:R-:W0:Y:S01]  /*4f10*/  LDTM.x64 R4, tmem[UR10] ;  /* 0x0000000a000479ee */ /* 0x000e220008340000 */
[----:B------:R-:W1:Y:S01]  /*4f20*/  @!P2 SYNCS.CCTL.IV [UR9+0x9008] ;  /* 0x00900800ff00a9b1 */ /* 0x000e620008000009 */
[----:B------:R-:W-:Y:S01]  /*4f30*/  ISETP.GE.AND P2, PT, R2, UR14, PT ;  /* 0x0000000e02007c0c */ /* 0x000fe2000bf46270 */
[----:B------:R-:W-:-:S03]  /*4f40*/  NOP ;  /* 0x0000000000007918 */ /* 0x000fc60000000000 */
[----:B------:R-:W-:Y:S02]  /*4f50*/  ISETP.LT.AND P2, PT, R0, UR15, !P2 ;  /* 0x0000000f00007c0c */ /* 0x000fe4000d741270 */
[----:B0-----:R-:W-:Y:S02]  /*4f60*/  F2FP.BF16.F32.PACK_AB R76, R37, R36 ;  /* 0x00000024254c723e */ /* 0x001fe400000010ff */
[----:B------:R-:W-:Y:S01]  /*4f70*/  F2FP.BF16.F32.PACK_AB R74, R5, R4 ;  /* 0x00000004054a723e */ /* 0x000fe200000010ff */
[----:B------:R-:W-:Y:S01]  /*4f80*/  IMAD R5, R68, 0x80, R3 ;  /* 0x0000008044057824 */ /* 0x000fe200078e0203 */
[C---:B------:R-:W-:Y:S02]  /*4f90*/  LEA R36, P6, R3.reuse, UR12, 0x1 ;  /* 0x0000000c03247c11 */ /* 0x040fe4000f8c08ff */
[----:B------:R-:W-:Y:S02]  /*4fa0*/  PRMT R78, R74, 0x7632, R78 ;  /* 0x000076324a4e7816 */ /* 0x000fe4000000004e */
[----:B------:R-:W-:Y:S01]  /*4fb0*/  LEA.HI.X.SX32 R37, R3, UR13, 0x1, P6 ;  /* 0x0000000d03257c11 */ /* 0x000fe2000b0f0eff */
[----:B------:R-:W-:Y:S01]  /*4fc0*/  VIADD R3, R71, UR4 ;  /* 0x0000000447037c36 */ /* 0x000fe20008000000 */
[----:B------:R-:W-:-:S02]  /*4fd0*/  LEA R4, P6, R5, UR12, 0x1 ;  /* 0x0000000c05047c11 */ /* 0x000fc4000f8c08ff */
[----:B------:R-:W-:Y:S01]  /*4fe0*/  F2FP.BF16.F32.PACK_AB R42, R43, R42 ;  /* 0x0000002a2b2a723e */ /* 0x000fe200000010ff */
[--C-:B------:R-:W-:Y:S01]  /*4ff0*/  IMAD.WIDE R68, R71, 0x2, R36.reuse ;  /* 0x0000000247447825 */ /* 0x100fe200078e0224 */
[----:B------:R-:W-:Y:S02]  /*5000*/  LEA.HI.X.SX32 R5, R5, UR13, 0x1, P6 ;  /* 0x0000000d05057c11 */ /* 0x000fe4000b0f0eff */
[----:B------:R-:W-:Y:S01]  /*5010*/  ISETP.LT.AND P6, PT, R2, UR14, !P4 ;  /* 0x0000000e02007c0c */ /* 0x000fe2000e7c1270 */
[----:B------:R-:W-:Y:S01]  /*5020*/  IMAD.WIDE R72, R3, 0x2, R36 ;  /* 0x0000000203487825 */ /* 0x000fe200078e0224 */
[----:B------:R0:W-:Y:S01]  /*5030*/  @P2 STG.E.U16 desc[UR22][R68.64], R74 ;  /* 0x0000004a44002986 */ /* 0x0001e2000c101516 */
[----:B------:R-:W-:Y:S02]  /*5040*/  ISETP.LT.AND P4, PT, R186, UR14, !P4 ;  /* 0x0000000eba007c0c */ /* 0x000fe4000e781270 */
[----:B------:R-:W-:Y:S01]  /*5050*/  IMAD.WIDE R70, R71, 0x2, R4 ;  /* 0x0000000247467825 */ /* 0x000fe200078e0204 */
[----:B------:R-:W-:-:S02]  /*5060*/  ISETP.GE.AND P2, PT, R75, UR15, PT ;  /* 0x0000000f4b007c0c */ /* 0x000fc4000bf46270 */
[----:B------:R-:W-:Y:S01]  /*5070*/  F2FP.BF16.F32.PACK_AB R12, R13, R12 ;  /* 0x0000000c0d0c723e */ /* 0x000fe200000010ff */
[----:B------:R-:W-:Y:S01]  /*5080*/  VIADD R75, R3, UR4 ;  /* 0x00000004034b7c36 */ /* 0x000fe20008000000 */
[----:B------:R2:W-:Y:S01]  /*5090*/  @P0 STG.E.U16 desc[UR22][R70.64], R76 ;  /* 0x0000004c46000986 */ /* 0x0005e2000c101516 */
[----:B------:R-:W-:Y:S02]  /*50a0*/  ISETP.GE.AND P0, PT, R77, UR15, PT ;  /* 0x0000000f4d007c0c */ /* 0x000fe4000bf06270 */
[----:B------:R-:W-:Y:S01]  /*50b0*/  F2FP.BF16.F32.PACK_AB R44, R45, R44 ;  /* 0x0000002c2d2c723e */ /* 0x000fe200000010ff */
[----:B------:R3:W-:Y:S01]  /*50c0*/  @P6 STG.E.U16 desc[UR22][R72.64], R78 ;  /* 0x0000004e48006986 */ /* 0x0007e2000c101516 */
[----:B------:R-:W-:Y:S01]  /*50d0*/  ISETP.LT.AND P6, PT, R2, UR14, !P3 ;  /* 0x0000000e02007c0c */ /* 0x000fe2000dfc1270 */
[--C-:B0-----:R-:W-:Y:S01]  /*50e0*/  IMAD.WIDE R68, R75, 0x2, R4.reuse ;  /* 0x000000024b447825 */ /* 0x101fe200078e0204 */
[----:B------:R-:W-:Y:S02]  /*50f0*/  ISETP.LT.AND P3, PT, R186, UR14, !P3 ;  /* 0x0000000eba007c0c */ /* 0x000fe4000df61270 */
[----:B------:R-:W-:Y:S01]  /*5100*/  F2FP.BF16.F32.PACK_AB R14, R15, R14 ;  /* 0x0000000e0f0e723e */ /* 0x000fe200000010ff */
[C---:B------:R-:W-:Y:S01]  /*5110*/  VIADD R74, R0.reuse, 0x7 ;  /* 0x00000007004a7836 */ /* 0x040fe20000000000 */
[----:B------:R-:W-:Y:S01]  /*5120*/  F2FP.BF16.F32.PACK_AB R46, R47, R46 ;  /* 0x0000002e2f2e723e */ /* 0x000fe200000010ff */
[----:B------:R-:W-:Y:S01]  /*5130*/  VIADD R15, R0, 0xf ;  /* 0x0000000f000f7836 */ /* 0x000fe20000000000 */
[----:B--2---:R-:W-:Y:S01]  /*5140*/  F2FP.BF16.F32.PACK_AB R71, R7, R6 ;  /* 0x000000060747723e */ /* 0x004fe200000010ff */
[----:B------:R-:W-:Y:S01]  /*5150*/  IMAD.WIDE R6, R3, 0x2, R4 ;  /* 0x0000000203067825 */ /* 0x000fe200078e0204 */
[----:B------:R-:W-:-:S02]  /*5160*/  PRMT R76, R76, 0x7632, R76 ;  /* 0x000076324c4c7816 */ /* 0x000fc4000000004c */
[----:B---3--:R-:W-:Y:S01]  /*5170*/  F2FP.BF16.F32.PACK_AB R73, R39, R38 ;  /* 0x000000262749723e */ /* 0x008fe200000010ff */
[----:B------:R-:W-:Y:S01]  /*5180*/  IMAD.WIDE R38, R75, 0x2, R36 ;  /* 0x000000024b267825 */ /* 0x000fe200078e0224 */
[----:B------:R-:W-:Y:S01]  /*5190*/  F2FP.BF16.F32.PACK_AB R70, R9, R8 ;  /* 0x000000080946723e */ /* 0x000fe200000010ff */
[----:B------:R0:W-:Y:S01]  /*51a0*/  @P4 STG.E.U16 desc[UR22][R6.64], R76 ;  /* 0x0000004c06004986 */ /* 0x0001e2000c101516 */
[----:B------:R-:W-:Y:S01]  /*51b0*/  F2FP.BF16.F32.PACK_AB R72, R41, R40 ;  /* 0x000000282948723e */ /* 0x000fe200000010ff */
[----:B------:R-:W-:Y:S01]  /*51c0*/  VIADD R9, R75, UR4 ;  /* 0x000000044b097c36 */ /* 0x000fe20008000000 */
[----:B------:R-:W-:Y:S01]  /*51d0*/  ISETP.GE.AND P4, PT, R74, UR15, PT ;  /* 0x0000000f4a007c0c */ /* 0x000fe2000bf86270 */
[----:B------:R-:W-:Y:S01]  /*51e0*/  @P6 STG.E.U16 desc[UR22][R38.64], R71 ;  /* 0x0000004726006986 */ /* 0x000fe2000c101516 */
[----:B------:R-:W-:Y:S01]  /*51f0*/  ISETP.LT.AND P6, PT, R2, UR14, !P5 ;  /* 0x0000000e02007c0c */ /* 0x000fe2000efc1270 */
[----:B------:R-:W-:Y:S01]  /*5200*/  VIADD R3, R9, UR4 ;  /* 0x0000000409037c36 */ /* 0x000fe20008000000 */
[----:B------:R-:W-:Y:S01]  /*5210*/  ISETP.LT.AND P5, PT, R186, UR14, !P5 ;  /* 0x0000000eba007c0c */ /* 0x000fe2000efa1270 */
[----:B------:R2:W-:Y:S01]  /*5220*/  @P3 STG.E.U16 desc[UR22][R68.64], R73 ;  /* 0x0000004944003986 */ /* 0x0005e2000c101516 */
[----:B------:R-:W-:Y:S01]  /*5230*/  ISETP.LT.AND P3, PT, R2, UR14, !P1 ;  /* 0x0000000e02007c0c */ /* 0x000fe2000cf61270 */
[----:B------:R-:W-:Y:S01]  /*5240*/  IMAD.WIDE R40, R3, 0x2, R4 ;  /* 0x0000000203287825 */ /* 0x000fe200078e0204 */
[----:B------:R-:W-:-:S02]  /*5250*/  ISETP.LT.AND P1, PT, R186, UR14, !P1 ;  /* 0x0000000eba007c0c */ /* 0x000fc4000cf21270 */
[----:B------:R-:W-:Y:S01]  /*5260*/  F2FP.BF16.F32.PACK_AB R16, R17, R16 ;  /* 0x000000101110723e */ /* 0x000fe200000010ff */
[----:B0-----:R-:W-:Y:S01]  /*5270*/  IMAD.WIDE R6, R9, 0x2, R36 ;  /* 0x0000000209067825 */ /* 0x001fe200078e0224 */
[----:B------:R-:W-:Y:S02]  /*5280*/  F2FP.BF16.F32.PACK_AB R48, R49, R48 ;  /* 0x000000303130723e */ /* 0x000fe400000010ff */
[----:B------:R-:W-:Y:S01]  /*5290*/  F2FP.BF16.F32.PACK_AB R18, R19, R18 ;  /* 0x000000121312723e */ /* 0x000fe200000010ff */
[----:B------:R-:W-:Y:S01]  /*52a0*/  IMAD.WIDE R8, R9, 0x2, R4 ;  /* 0x0000000209087825 */ /* 0x000fe200078e0204 */
[----:B------:R-:W-:Y:S02]  /*52b0*/  PRMT R17, R48, 0x7632, R17 ;  /* 0x0000763230117816 */ /* 0x000fe40000000011 */
[----:B--2---:R-:W-:Y:S01]  /*52c0*/  PRMT R68, R71, 0x7632, R68 ;  /* 0x0000763247447816 */ /* 0x004fe20000000044 */
[----:B------:R-:W-:Y:S01]  /*52d0*/  IMAD.WIDE R38, R3, 0x2, R36 ;  /* 0x0000000203267825 */ /* 0x000fe200078e0224 */
[----:B------:R-:W-:-:S02]  /*52e0*/  PRMT R73, R73, 0x7632, R73 ;  /* 0x0000763249497816 */ /* 0x000fc40000000049 */
[----:B------:R-:W-:Y:S01]  /*52f0*/  F2FP.BF16.F32.PACK_AB R50, R51, R50 ;  /* 0x000000323332723e */ /* 0x000fe200000010ff */
[----:B------:R0:W-:Y:S01]  /*5300*/  @P3 STG.E.U16 desc[UR22][R6.64], R68 ;  /* 0x0000004406003986 */ /* 0x0001e2000c101516 */
[----:B------:R-:W-:Y:S01]  /*5310*/  VIADD R3, R3, UR4 ;  /* 0x0000000403037c36 */ /* 0x000fe20008000000 */
[----:B------:R-:W-:Y:S01]  /*5320*/  PRMT R19, R18, 0x7632, R19 ;  /* 0x0000763212137816 */ /* 0x000fe20000000013 */
[----:B------:R-:W-:Y:S01]  /*5330*/  VIADD R74, R0, 0x8 ;  /* 0x00000008004a7836 */ /* 0x000fe20000000000 */
[----:B------:R2:W-:Y:S01]  /*5340*/  @P1 STG.E.U16 desc[UR22][R8.64], R73 ;  /* 0x0000004908001986 */ /* 0x0005e2000c101516 */
[----:B------:R-:W-:Y:S01]  /*5350*/  ISETP.LT.AND P1, PT, R2, UR14, !P2 ;  /* 0x0000000e02007c0c */ /* 0x000fe2000d721270 */
[C---:B------:R-:W-:Y:S01]  /*5360*/  VIADD R69, R3.reuse, UR4 ;  /* 0x0000000403457c36 */ /* 0x040fe20008000000 */
[----:B------:R-:W-:Y:S01]  /*5370*/  ISETP.LT.AND P2, PT, R186, UR14, !P2 ;  /* 0x0000000eba007c0c */ /* 0x000fe2000d741270 */
[----:B------:R3:W-:Y:S01]  /*5380*/  @P6 STG.E.U16 desc[UR22][R38.64], R70 ;  /* 0x0000004626006986 */ /* 0x0007e2000c101516 */
[----:B------:R-:W-:Y:S01]  /*5390*/  ISETP.LT.AND P6, PT, R2, UR14, !P0 ;  /* 0x0000000e02007c0c */ /* 0x000fe2000c7c1270 */
[----:B------:R-:W-:Y:S01]  /*53a0*/  VIADD R71, R0, 0x9 ;  /* 0x0000000900477836 */ /* 0x000fe20000000000 */
[----:B------:R-:W-:Y:S01]  /*53b0*/  ISETP.LT.AND P0, PT, R186, UR14, !P0 ;  /* 0x0000000eba007c0c */ /* 0x000fe2000c701270 */
[----:B------:R4:W-:Y:S01]  /*53c0*/  @P5 STG.E.U16 desc[UR22][R40.64], R72 ;  /* 0x0000004828005986 */ /* 0x0009e2000c101516 */
[----:B0-----:R-:W-:Y:S01]  /*53d0*/  IMAD.WIDE R6, R3, 0x2, R36 ;  /* 0x0000000203067825 */ /* 0x001fe200078e0224 */
[----:B------:R-:W-:-:S02]  /*53e0*/  ISETP.GE.AND P3, PT, R74, UR15, PT ;  /* 0x0000000f4a007c0c */ /* 0x000fc4000bf66270 */
[----:B------:R-:W-:Y:S01]  /*53f0*/  ISETP.GE.AND P5, PT, R71, UR15, PT ;  /* 0x0000000f47007c0c */ /* 0x000fe2000bfa6270 */
[----:B--2---:R-:W-:Y:S01]  /*5400*/  IMAD.WIDE R8, R3, 0x2, R4 ;  /* 0x0000000203087825 */ /* 0x004fe200078e0204 */
[----:B------:R-:W-:Y:S02]  /*5410*/  F2FP.BF16.F32.PACK_AB R20, R21, R20 ;  /* 0x000000141514723e */ /* 0x000fe400000010ff */
[----:B---3--:R-:W-:Y:S01]  /*5420*/  F2FP.BF16.F32.PACK_AB R39, R11, R10 ;  /* 0x0000000a0b27723e */ /* 0x008fe200000010ff */
[----:B------:R-:W-:Y:S01]  /*5430*/  IMAD.WIDE R10, R69, 0x2, R36 ;  /* 0x00000002450a7825 */ /* 0x000fe200078e0224 */
[----:B------:R-:W-:Y:S02]  /*5440*/  F2FP.BF16.F32.PACK_AB R52, R53, R52 ;  /* 0x000000343534723e */ /* 0x000fe400000010ff */
[----:B----4-:R-:W-:Y:S01]  /*5450*/  PRMT R41, R70, 0x7632, R41 ;  /* 0x0000763246297816 */ /* 0x010fe20000000029 */
[----:B------:R-:W-:Y:S01]  /*5460*/  VIADD R3, R69, UR4 ;  /* 0x0000000445037c36 */ /* 0x000fe20008000000 */
[----:B------:R-:W-:Y:S01]  /*5470*/  PRMT R70, R72, 0x7632, R70 ;  /* 0x0000763248467816 */ /* 0x000fe20000000046 */
[----:B------:R-:W-:Y:S01]  /*5480*/  VIADD R40, R0, 0xb ;  /* 0x0000000b00287836 */ /* 0x000fe20000000000 */
[----:B------:R-:W-:Y:S01]  /*5490*/  F2FP.BF16.F32.PACK_AB R22, R54, R22 ;  /* 0x000000163616723e */ /* 0x000fe200000010ff */
[----:B------:R0:W-:Y:S01]  /*54a0*/  @P1 STG.E.U16 desc[UR22][R6.64], R41 ;  /* 0x0000002906001986 */ /* 0x0001e2000c101516 */
[C---:B------:R-:W-:Y:S01]  /*54b0*/  VIADD R68, R0.reuse, 0xa ;  /* 0x0000000a00447836 */ /* 0x040fe20000000000 */
[----:B------:R-:W-:Y:S01]  /*54c0*/  F2FP.BF16.F32.PACK_AB R23, R55, R23 ;  /* 0x000000173717723e */ /* 0x000fe200000010ff */
[----:B------:R-:W-:Y:S01]  /*54d0*/  VIADD R38, R0, 0xc ;  /* 0x0000000c00267836 */ /* 0x000fe20000000000 */
[----:B------:R2:W-:Y:S01]  /*54e0*/  @P2 STG.E.U16 desc[UR22][R8.64], R70 ;  /* 0x0000004608002986 */ /* 0x0005e2000c101516 */
[----:B------:R-:W-:-:S02]  /*54f0*/  ISETP.GE.AND P2, PT, R40, UR15, PT ;  /* 0x0000000f28007c0c */ /* 0x000fc4000bf46270 */
[----:B------:R-:W-:Y:S01]  /*5500*/  PRMT R40, R12, 0x7610, R40 ;  /* 0x000076100c287816 */ /* 0x000fe20000000028 */
[----:B------:R3:W-:Y:S01]  /*5510*/  @P6 STG.E.U16 desc[UR22][R10.64], R39 ;  /* 0x000000270a006986 */ /* 0x0007e2000c101516 */
[----:B------:R-:W-:Y:S02]  /*5520*/  ISETP.LT.AND P6, PT, R2, UR14, !P4 ;  /* 0x0000000e02007c0c */ /* 0x000fe4000e7c1270 */
[----:B------:R-:W-:Y:S01]  /*5530*/  ISETP.LT.AND P4, PT, R186, UR14, !P4 ;  /* 0x0000000eba007c0c */ /* 0x000fe2000e781270 */
[----:B0-----:R-:W-:Y:S01]  /*5540*/  IMAD.WIDE R6, R69, 0x2, R4 ;  /* 0x0000000245067825 */ /* 0x001fe200078e0204 */
[----:B------:R-:W-:Y:S02]  /*5550*/  PRMT R41, R39, 0x7632, R41 ;  /* 0x0000763227297816 */ /* 0x000fe40000000029 */
[----:B------:R-:W-:Y:S01]  /*5560*/  ISETP.GE.AND P1, PT, R68, UR15, PT ;  /* 0x0000000f44007c0c */ /* 0x000fe2000bf26270 */
[----:B--2---:R-:W-:Y:S01]  /*5570*/  IMAD.WIDE R8, R3, 0x2, R36 ;  /* 0x0000000203087825 */ /* 0x004fe200078e0224 */
[----:B------:R0:W-:Y:S01]  /*5580*/  @P0 STG.E.U16 desc[UR22][R6.64], R42 ;  /* 0x0000002a06000986 */ /* 0x0001e2000c101516 */
[----:B------:R-:W-:-:S02]  /*5590*/  ISETP.GE.AND P0, PT, R38, UR15, PT ;  /* 0x0000000f26007c0c */ /* 0x000fc4000bf06270 */
[----:B---3--:R-:W-:Y:S01]  /*55a0*/  PRMT R39, R42, 0x7632, R39 ;  /* 0x000076322a277816 */ /* 0x008fe20000000027 */
[C---:B------:R-:W-:Y:S01]  /*55b0*/  IMAD.WIDE R10, R3.reuse, 0x2, R4 ;  /* 0x00000002030a7825 */ /* 0x040fe200078e0204 */
[----:B------:R2:W-:Y:S01]  /*55c0*/  @P6 STG.E.U16 desc[UR22][R8.64], R41 ;  /* 0x0000002908006986 */ /* 0x0005e2000c101516 */
[C---:B------:R-:W-:Y:S02]  /*55d0*/  ISETP.LT.AND P6, PT, R2.reuse, UR14, !P5 ;  /* 0x0000000e02007c0c */ /* 0x040fe4000efc1270 */
[----:B------:R-:W-:Y:S01]  /*55e0*/  VIADD R3, R3, UR4 ;  /* 0x0000000403037c36 */ /* 0x000fe20008000000 */
[----:B------:R3:W-:Y:S01]  /*55f0*/  @P4 STG.E.U16 desc[UR22][R10.64], R39 ;  /* 0x000000270a004986 */ /* 0x0007e2000c101516 */
[----:B------:R-:W-:Y:S01]  /*5600*/  ISETP.LT.AND P4, PT, R2, UR14, !P3 ;  /* 0x0000000e02007c0c */ /* 0x000fe2000df81270 */
[----:B------:R-:W-:Y:S01]  /*5610*/  VIADD R38, R0, 0xd ;  /* 0x0000000d00267836 */ /* 0x000fe20000000000 */
[C---:B------:R-:W-:Y:S01]  /*5620*/  ISETP.LT.AND P3, PT, R186.reuse, UR14, !P3 ;  /* 0x0000000eba007c0c */ /* 0x040fe2000df61270 */
[----:B0-----:R-:W-:Y:S01]  /*5630*/  IMAD.WIDE R6, R3, 0x2, R36 ;  /* 0x0000000203067825 */ /* 0x001fe200078e0224 */
[----:B------:R-:W-:-:S02]  /*5640*/  ISETP.LT.AND P5, PT, R186, UR14, !P5 ;  /* 0x0000000eba007c0c */ /* 0x000fc4000efa1270 */
[----:B------:R-:W-:Y:S01]  /*5650*/  PRMT R42, R44, 0x7632, R42 ;  /* 0x000076322c2a7816 */ /* 0x000fe2000000002a */
[C---:B--2---:R-:W-:Y:S01]  /*5660*/  IMAD.WIDE R8, R3.reuse, 0x2, R4 ;  /* 0x0000000203087825 */ /* 0x044fe200078e0204 */
[----:B------:R-:W-:Y:S02]  /*5670*/  PRMT R41, R12, 0x7632, R41 ;  /* 0x000076320c297816 */ /* 0x000fe40000000029 */
[----:B------:R-:W-:Y:S01]  /*5680*/  F2FP.BF16.F32.PACK_AB R24, R56, R24 ;  /* 0x000000183818723e */ /* 0x000fe200000010ff */
[----:B---3--:R-:W-:Y:S01]  /*5690*/  VIADD R39, R3, UR4 ;  /* 0x0000000403277c36 */ /* 0x008fe20008000000 */
[----:B------:R-:W-:Y:S01]  /*56a0*/  F2FP.BF16.F32.PACK_AB R25, R57, R25 ;  /* 0x000000193919723e */ /* 0x000fe200000010ff */
[----:B------:R0:W-:Y:S01]  /*56b0*/  @P4 STG.E.U16 desc[UR22][R6.64], R40 ;  /* 0x0000002806004986 */ /* 0x0001e2000c101516 */
[----:B------:R-:W-:Y:S01]  /*56c0*/  ISETP.GE.AND P4, PT, R38, UR15, PT ;  /* 0x0000000f26007c0c */ /* 0x000fe2000bf86270 */
[C---:B------:R-:W-:Y:S01]  /*56d0*/  IMAD.WIDE R10, R39.reuse, 0x2, R36 ;  /* 0x00000002270a7825 */ /* 0x040fe200078e0224 */
[----:B------:R-:W-:Y:S01]  /*56e0*/  F2FP.BF16.F32.PACK_AB R26, R58, R26 ;  /* 0x0000001a3a1a723e */ /* 0x000fe200000010ff */
[----:B------:R2:W-:Y:S01]  /*56f0*/  @P3 STG.E.U16 desc[UR22][R8.64], R44 ;  /* 0x0000002c08003986 */ /* 0x0005e2000c101516 */
[----:B------:R-:W-:Y:S01]  /*5700*/  ISETP.LT.AND P3, PT, R2, UR14, !P1 ;  /* 0x0000000e02007c0c */ /* 0x000fe2000cf61270 */
[C---:B------:R-:W-:Y:S01]  /*5710*/  IMAD.WIDE R12, R39.reuse, 0x2, R4 ;  /* 0x00000002270c7825 */ /* 0x040fe200078e0204 */
[----:B------:R-:W-:Y:S01]  /*5720*/  ISETP.LT.AND P1, PT, R186, UR14, !P1 ;  /* 0x0000000eba007c0c */ /* 0x000fe2000cf21270 */
[----:B------:R3:W-:Y:S01]  /*5730*/  @P6 STG.E.U16 desc[UR22][R10.64], R41 ;  /* 0x000000290a006986 */ /* 0x0007e2000c101516 */
[----:B------:R-:W-:Y:S01]  /*5740*/  ISETP.LT.AND P6, PT, R2, UR14, !P2 ;  /* 0x0000000e02007c0c */ /* 0x000fe2000d7c1270 */
[----:B------:R-:W-:Y:S01]  /*5750*/  VIADD R39, R39, UR4 ;  /* 0x0000000427277c36 */ /* 0x000fe20008000000 */
[----:B------:R-:W-:Y:S01]  /*5760*/  ISETP.LT.AND P2, PT, R186, UR14, !P2 ;  /* 0x0000000eba007c0c */ /* 0x000fe2000d741270 */
[----:B------:R4:W-:Y:S01]  /*5770*/  @P5 STG.E.U16 desc[UR22][R12.64], R42 ;  /* 0x0000002a0c005986 */ /* 0x0009e2000c101516 */
[----:B0-----:R-:W-:Y:S01]  /*5780*/  PRMT R40, R14, 0x7632, R40 ;  /* 0x000076320e287816 */ /* 0x001fe20000000028 */
[----:B------:R-:W-:Y:S01]  /*5790*/  VIADD R3, R39, UR4 ;  /* 0x0000000427037c36 */ /* 0x000fe20008000000 */
[----:B------:R-:W-:Y:S01]  /*57a0*/  F2FP.BF16.F32.PACK_AB R27, R59, R27 ;  /* 0x0000001b3b1b723e */ /* 0x000fe200000010ff */
[----:B------:R-:W-:Y:S01]  /*57b0*/  IMAD.WIDE R6, R39, 0x2, R36 ;  /* 0x0000000227067825 */ /* 0x000fe200078e0224 */
[----:B------:R-:W-:-:S02]  /*57c0*/  F2FP.BF16.F32.PACK_AB R28, R60, R28 ;  /* 0x0000001c3c1c723e */ /* 0x000fc400000010ff */
[----:B------:R-:W-:Y:S01]  /*57d0*/  F2FP.BF16.F32.PACK_AB R29, R61, R29 ;  /* 0x0000001d3d1d723e */ /* 0x000fe200000010ff */
[----:B--2---:R-:W-:Y:S01]  /*57e0*/  IMAD.WIDE R8, R39, 0x2, R4 ;  /* 0x0000000227087825 */ /* 0x004fe200078e0204 */
[----:B------:R-:W-:Y:S02]  /*57f0*/  F2FP.BF16.F32.PACK_AB R30, R62, R30 ;  /* 0x0000001e3e1e723e */ /* 0x000fe400000010ff */
[----:B------:R-:W-:Y:S01]  /*5800*/  F2FP.BF16.F32.PACK_AB R31, R63, R31 ;  /* 0x0000001f3f1f723e */ /* 0x000fe200000010ff */
[----:B---3--:R-:W-:Y:S01]  /*5810*/  IMAD.WIDE R10, R3, 0x2, R36 ;  /* 0x00000002030a7825 */ /* 0x008fe200078e0224 */
[----:B----4-:R-:W-:Y:S02]  /*5820*/  PRMT R13, R14, 0x7610, R13 ;  /* 0x000076100e0d7816 */ /* 0x010fe4000000000d */
[----:B------:R-:W-:Y:S01]  /*5830*/  F2FP.BF16.F32.PACK_AB R32, R64, R32 ;  /* 0x000000204020723e */ /* 0x000fe200000010ff */
[C---:B------:R-:W-:Y:S01]  /*5840*/  VIADD R38, R0.reuse, 0xe ;  /* 0x0000000e00267836 */ /* 0x040fe20000000000 */
[----:B------:R-:W-:Y:S01]  /*5850*/  F2FP.BF16.F32.PACK_AB R33, R65, R33 ;  /* 0x000000214121723e */ /* 0x000fe200000010ff */
[----:B------:R0:W-:Y:S01]  /*5860*/  @P3 STG.E.U16 desc[UR22][R6.64], R13 ;  /* 0x0000000d06003986 */ /* 0x0001e2000c101516 */
[----:B------:R-:W-:Y:S01]  /*5870*/  ISETP.GE.AND P3, PT, R15, UR15, PT ;  /* 0x0000000f0f007c0c */ /* 0x000fe2000bf66270 */
[----:B------:R-:W-:Y:S01]  /*5880*/  VIADD R12, R0, 0x11 ;  /* 0x00000011000c7836 */ /* 0x000fe20000000000 */
[----:B------:R-:W-:Y:S01]  /*5890*/  PRMT R15, R46, 0x7632, R15 ;  /* 0x000076322e0f7816 */ /* 0x000fe2000000000f */
[----:B------:R2:W-:Y:S01]  /*58a0*/  @P1 STG.E.U16 desc[UR22][R8.64], R46 ;  /* 0x0000002e08001986 */ /* 0x0005e2000c101516 */
[----:B------:R-:W-:Y:S01]  /*58b0*/  ISETP.GE.AND P5, PT, R38, UR15, PT ;  /* 0x0000000f26007c0c */ /* 0x000fe2000bfa6270 */
[----:B------:R-:W-:Y:S01]  /*58c0*/  VIADD R14, R0, 0x10 ;  /* 0x00000010000e7836 */ /* 0x000fe20000000000 */
[----:B------:R-:W-:Y:S01]  /*58d0*/  F2FP.BF16.F32.PACK_AB R34, R66, R34 ;  /* 0x000000224222723e */ /* 0x000fe200000010ff */
[----:B------:R3:W-:Y:S01]  /*58e0*/  @P6 STG.E.U16 desc[UR22][R10.64], R40 ;  /* 0x000000280a006986 */ /* 0x0007e2000c101516 */
[----:B------:R-:W-:-:S02]  /*58f0*/  ISETP.LT.AND P6, PT, R2, UR14, !P0 ;  /* 0x0000000e02007c0c */ /* 0x000fc4000c7c1270 */
[----:B------:R-:W-:Y:S01]  /*5900*/  ISETP.LT.AND P0, PT, R186, UR14, !P0 ;  /* 0x0000000eba007c0c */ /* 0x000fe2000c701270 */
[C---:B0-----:R-:W-:Y:S01]  /*5910*/  VIADD R13, R3.reuse, UR4 ;  /* 0x00000004030d7c36 */ /* 0x041fe20008000000 */
[----:B------:R-:W-:Y:S01]  /*5920*/  ISETP.GE.AND P1, PT, R14, UR15, PT ;  /* 0x0000000f0e007c0c */ /* 0x000fe2000bf26270 */
[----:B------:R-:W-:Y:S01]  /*5930*/  IMAD.WIDE R6, R3, 0x2, R4 ;  /* 0x0000000203067825 */ /* 0x000fe200078e0204 */
[----:B------:R-:W-:-:S03]  /*5940*/  F2FP.BF16.F32.PACK_AB R35, R67, R35 ;  /* 0x000000234323723e */ /* 0x000fc600000010ff */
[C---:B--2---:R-:W-:Y:S01]  /*5950*/  IMAD.WIDE R8, R13.reuse, 0x2, R36 ;  /* 0x000000020d087825 */ /* 0x044fe200078e0224 */
[----:B------:R0:W-:Y:S01]  /*5960*/  @P2 STG.E.U16 desc[UR22][R6.64], R15 ;  /* 0x0000000f06002986 */ /* 0x0001e2000c101516 */
[----:B------:R-:W-:Y:S02]  /*5970*/  ISETP.GE.AND P2, PT, R12, UR15, PT ;  /* 0x0000000f0c007c0c */ /* 0x000fe4000bf46270 */
[C---:B---3--:R-:W-:Y:S01]  /*5980*/  IMAD.WIDE R10, R13.reuse, 0x2, R4 ;  /* 0x000000020d0a7825 */ /* 0x048fe200078e0204 */
[----:B------:R2:W-:Y:S01]  /*5990*/  @P6 STG.E.U16 desc[UR22][R8.64], R16 ;  /* 0x0000001008006986 */ /* 0x0005e2000c101516 */
[C---:B------:R-:W-:Y:S02]  /*59a0*/  ISETP.LT.AND P6, PT, R2.reuse, UR14, !P5 ;  /* 0x0000000e02007c0c */ /* 0x040fe4000efc1270 */
[----:B------:R-:W-:Y:S01]  /*59b0*/  VIADD R13, R13, UR4 ;  /* 0x000000040d0d7c36 */ /* 0x000fe20008000000 */
[----:B------:R3:W-:Y:S01]  /*59c0*/  @P0 STG.E.U16 desc[UR22][R10.64], R48 ;  /* 0x000000300a000986 */ /* 0x0007e2000c101516 */
[----:B------:R-:W-:Y:S01]  /*59d0*/  ISETP.LT.AND P0, PT, R2, UR14, !P4 ;  /* 0x0000000e02007c0c */ /* 0x000fe2000e701270 */
[----:B------:R-:W-:Y:S01]  /*59e0*/  VIADD R14, R0, 0x12 ;  /* 0x00000012000e7836 */ /* 0x000fe20000000000 */
[C---:B------:R-:W-:Y:S01]  /*59f0*/  ISETP.LT.AND P4, PT, R186.reuse, UR14, !P4 ;  /* 0x0000000eba007c0c */ /* 0x040fe2000e781270 */
[C---:B------:R-:W-:Y:S01]  /*5a00*/  VIADD R3, R13.reuse, UR4 ;  /* 0x000000040d037c36 */ /* 0x040fe20008000000 */
[----:B------:R-:W-:Y:S01]  /*5a10*/  ISETP.LT.AND P5, PT, R186, UR14, !P5 ;  /* 0x0000000eba007c0c */ /* 0x000fe2000efa1270 */
[----:B0-----:R-:W-:Y:S01]  /*5a20*/  IMAD.WIDE R6, R13, 0x2, R36 ;  /* 0x000000020d067825 */ /* 0x001fe200078e0224 */
[----:B------:R-:W-:-:S03]  /*5a30*/  PRMT R15, R16, 0x7632, R15 ;  /* 0x00007632100f7816 */ /* 0x000fc6000000000f */
[----:B--2---:R-:W-:-:S04]  /*5a40*/  IMAD.WIDE R8, R13, 0x2, R4 ;  /* 0x000000020d087825 */ /* 0x004fc800078e0204 */
[C---:B---3--:R-:W-:Y:S01]  /*5a50*/  IMAD.WIDE R10, R3.reuse, 0x2, R36 ;  /* 0x00000002030a7825 */ /* 0x048fe200078e0224 */
[----:B------:R0:W-:Y:S01]  /*5a60*/  @P0 STG.E.U16 desc[UR22][R6.64], R15 ;  /* 0x0000000f06000986 */ /* 0x0001e2000c101516 */
[----:B------:R-:W-:Y:S02]  /*5a70*/  ISETP.GE.AND P0, PT, R14, UR15, PT ;  /* 0x0000000f0e007c0c */ /* 0x000fe4000bf06270 */
[C---:B------:R-:W-:Y:S01]  /*5a80*/  IMAD.WIDE R12, R3.reuse, 0x2, R4 ;  /* 0x00000002030c7825 */ /* 0x040fe200078e0204 */
[----:B------:R2:W-:Y:S03]  /*5a90*/  @P4 STG.E.U16 desc[UR22][R8.64], R17 ;  /* 0x0000001108004986 */ /* 0x0005e6000c101516 */
[----:B------:R-:W-:Y:S01]  /*5aa0*/  VIADD R3, R3, UR4 ;  /* 0x0000000403037c36 */ /* 0x000fe20008000000 */
[----:B------:R3:W-:Y:S01]  /*5ab0*/  @P6 STG.E.U16 desc[UR22][R10.64], R18 ;  /* 0x000000120a006986 */ /* 0x0007e2000c101516 */
[----:B------:R-:W-:Y:S01]  /*5ac0*/  ISETP.LT.AND P6, PT, R2, UR14, !P1 ;  /* 0x0000000e02007c0c */ /* 0x000fe2000cfc1270 */
[----:B------:R-:W-:Y:S01]  /*5ad0*/  VIADD R16, R0, 0x13 ;  /* 0x0000001300107836 */ /* 0x000fe20000000000 */
[----:B------:R-:W-:Y:S01]  /*5ae0*/  ISETP.LT.AND P1, PT, R186, UR14, !P1 ;  /* 0x0000000eba007c0c */ /* 0x000fe2000cf21270 */
[----:B------:R4:W-:Y:S01]  /*5af0*/  @P5 STG.E.U16 desc[UR22][R12.64], R50 ;  /* 0x000000320c005986 */ /* 0x0009e2000c101516 */
[----:B------:R-:W-:Y:S01]  /*5b00*/  ISETP.LT.AND P5, PT, R2, UR14, !P3 ;  /* 0x0000000e02007c0c */ /* 0x000fe2000dfa1270 */
[C---:B0-----:R-:W-:Y:S01]  /*5b10*/  VIADD R15, R3.reuse, UR4 ;  /* 0x00000004030f7c36 */ /* 0x041fe20008000000 */
[----:B------:R-:W-:Y:S01]  /*5b20*/  ISETP.LT.AND P3, PT, R186, UR14, !P3 ;  /* 0x0000000eba007c0c */ /* 0x000fe2000df61270 */
[----:B------:R-:W-:Y:S01]  /*5b30*/  IMAD.WIDE R6, R3, 0x2, R36 ;  /* 0x0000000203067825 */ /* 0x000fe200078e0224 */
[----:B--2---:R-:W-:-:S02]  /*5b40*/  PRMT R17, R50, 0x7632, R17 ;  /* 0x0000763232117816 */ /* 0x004fc40000000011 */
[----:B------:R-:W-:Y:S01]  /*5b50*/  ISETP.GE.AND P4, PT, R16, UR15, PT ;  /* 0x0000000f10007c0c */ /* 0x000fe2000bf86270 */
[----:B------:R-:W-:Y:S01]  /*5b60*/  IMAD.WIDE R8, R3, 0x2, R4 ;  /* 0x0000000203087825 */ /* 0x000fe200078e0204 */
[----:B------:R-:W-:Y:S02]  /*5b70*/  PRMT R16, R20, 0x7632, R16 ;  /* 0x0000763214107816 */ /* 0x000fe40000000010 */
[----:B---3--:R-:W-:Y:S01]  /*5b80*/  PRMT R18, R23, 0x7632, R18 ;  /* 0x0000763217127816 */ /* 0x008fe20000000012 */
[C---:B------:R-:W-:Y:S02]  /*5b90*/  IMAD.WIDE R10, R15.reuse, 0x2, R36 ;  /* 0x000000020f0a7825 */ /* 0x040fe400078e0224 */
[----:B------:R0:W-:Y:S02]  /*5ba0*/  @P5 STG.E.U16 desc[UR22][R6.64], R19 ;  /* 0x0000001306005986 */ /* 0x0001e4000c101516 */
[----:B------:R-:W-:Y:S02]  /*5bb0*/  VIADD R3, R15, UR4 ;  /* 0x000000040f037c36 */ /* 0x000fe40008000000 */
[----:B------:R2:W-:Y:S01]  /*5bc0*/  @P3 STG.E.U16 desc[UR22][R8.64], R17 ;  /* 0x0000001108003986 */ /* 0x0005e2000c101516 */
[----:B------:R-:W-:Y:S01]  /*5bd0*/  ISETP.LT.AND P3, PT, R2, UR14, !P2 ;  /* 0x0000000e02007c0c */ /* 0x000fe2000d761270 */
[----:B----4-:R-:W-:-:S02]  /*5be0*/  VIADD R13, R0, 0x15 ;  /* 0x00000015000d7836 */ /* 0x010fc40000000000 */
[----:B------:R3:W-:Y:S01]  /*5bf0*/  @P6 STG.E.U16 desc[UR22][R10.64], R20 ;  /* 0x000000140a006986 */ /* 0x0007e2000c101516 */
[----:B------:R-:W-:Y:S01]  /*5c00*/  ISETP.LT.AND P6, PT, R186, UR14, !P2 ;  /* 0x0000000eba007c0c */ /* 0x000fe2000d7c1270 */
[----:B------:R-:W-:Y:S01]  /*5c10*/  VIADD R12, R0, 0x16 ;  /* 0x00000016000c7836 */ /* 0x000fe20000000000 */
[----:B------:R-:W-:Y:S01]  /*5c20*/  ISETP.GE.AND P2, PT, R13, UR15, PT ;  /* 0x0000000f0d007c0c */ /* 0x000fe2000bf46270 */
[----:B0-----:R-:W-:Y:S01]  /*5c30*/  IMAD.WIDE R6, R15, 0x2, R4 ;  /* 0x000000020f067825 */ /* 0x001fe200078e0204 */
[----:B------:R-:W-:-:S03]  /*5c40*/  PRMT R15, R52, 0x7632, R15 ;  /* 0x00007632340f7816 */ /* 0x000fc6000000000f */
[C---:B--2---:R-:W-:Y:S01]  /*5c50*/  IMAD.WIDE R8, R3.reuse, 0x2, R36 ;  /* 0x0000000203087825 */ /* 0x044fe200078e0224 */
[----:B------:R0:W-:Y:S01]  /*5c60*/  @P1 STG.E.U16 desc[UR22][R6.64], R52 ;  /* 0x0000003406001986 */ /* 0x0001e2000c101516 */
[----:B------:R-:W-:Y:S02]  /*5c70*/  PRMT R17, R22, 0x7632, R17 ;  /* 0x0000763216117816 */ /* 0x000fe40000000011 */
[C---:B---3--:R-:W-:Y:S01]  /*5c80*/  IMAD.WIDE R10, R3.reuse, 0x2, R4 ;  /* 0x00000002030a7825 */ /* 0x048fe200078e0204 */
[----:B------:R2:W-:Y:S01]  /*5c90*/  @P3 STG.E.U16 desc[UR22][R8.64], R16 ;  /* 0x0000001008003986 */ /* 0x0005e2000c101516 */
[----:B------:R-:W-:Y:S02]  /*5ca0*/  ISETP.LT.AND P3, PT, R2, UR14, !P0 ;  /* 0x0000000e02007c0c */ /* 0x000fe4000c761270 */
[----:B------:R-:W-:Y:S01]  /*5cb0*/  ISETP.LT.AND P0, PT, R186, UR14, !P0 ;  /* 0x0000000eba007c0c */ /* 0x000fe2000c701270 */
[----:B------:R3:W-:Y:S01]  /*5cc0*/  @P6 STG.E.U16 desc[UR22][R10.64], R15 ;  /* 0x0000000f0a006986 */ /* 0x0007e2000c101516 */
[----:B------:R-:W-:Y:S01]  /*5cd0*/  ISETP.LT.AND P6, PT, R2, UR14, !P4 ;  /* 0x0000000e02007c0c */ /* 0x000fe2000e7c1270 */
[----:B------:R-:W-:Y:S01]  /*5ce0*/  VIADD R3, R3, UR4 ;  /* 0x0000000403037c36 */ /* 0x000fe20008000000 */
[----:B------:R-:W-:Y:S01]  /*5cf0*/  ISETP.LT.AND P4, PT, R186, UR14, !P4 ;  /* 0x0000000eba007c0c */ /* 0x000fe2000e781270 */
[----:B------:R-:W-:Y:S01]  /*5d00*/  VIADD R14, R0, 0x14 ;  /* 0x00000014000e7836 */ /* 0x000fe20000000000 */
[----:B------:R-:W-:Y:S01]  /*5d10*/  ISETP.GE.AND P1, PT, R12, UR15, PT ;  /* 0x0000000f0c007c0c */ /* 0x000fe2000bf26270 */
[----:B0-----:R-:W-:-:S03]  /*5d20*/  IMAD.WIDE R6, R3, 0x2, R36 ;  /* 0x0000000203067825 */ /* 0x001fc600078e0224 */
[----:B------:R-:W-:Y:S01]  /*5d30*/  ISETP.GE.AND P5, PT, R14, UR15, PT ;  /* 0x0000000f0e007c0c */ /* 0x000fe2000bfa6270 */
[C---:B--2---:R-:W-:Y:S01]  /*5d40*/  IMAD.WIDE R8, R3.reuse, 0x2, R4 ;  /* 0x0000000203087825 */ /* 0x044fe200078e0204 */
[----:B------:R0:W-:Y:S03]  /*5d50*/  @P3 STG.E.U16 desc[UR22][R6.64], R22 ;  /* 0x0000001606003986 */ /* 0x0001e6000c101516 */
[----:B---3--:R-:W-:Y:S01]  /*5d60*/  VIADD R15, R3, UR4 ;  /* 0x00000004030f7c36 */ /* 0x008fe20008000000 */
[----:B------:R2:W-:Y:S01]  /*5d70*/  @P0 STG.E.U16 desc[UR22][R8.64], R17 ;  /* 0x0000001108000986 */ /* 0x0005e2000c101516 */
[----:B------:R-:W-:Y:S02]  /*5d80*/  VIADD R14, R0, 0x17 ;  /* 0x00000017000e7836 */ /* 0x000fe40000000000 */
[----:B------:R-:W-:-:S03]  /*5d90*/  IMAD.WIDE R10, R15, 0x2, R36 ;  /* 0x000000020f0a7825 */ /* 0x000fc600078e0224 */
[----:B------:R-:W-:Y:S01]  /*5da0*/  ISETP.GE.AND P3, PT, R14, UR15, PT ;  /* 0x0000000f0e007c0c */ /* 0x000fe2000bf66270 */
[C---:B------:R-:W-:Y:S01]  /*5db0*/  IMAD.WIDE R12, R15.reuse, 0x2, R4 ;  /* 0x000000020f0c7825 */ /* 0x040fe200078e0204 */
[----:B------:R3:W-:Y:S01]  /*5dc0*/  @P6 STG.E.U16 desc[UR22][R10.64], R23 ;  /* 0x000000170a006986 */ /* 0x0007e2000c101516 */
[C---:B------:R-:W-:Y:S02]  /*5dd0*/  ISETP.LT.AND P6, PT, R2.reuse, UR14, !P2 ;  /* 0x0000000e02007c0c */ /* 0x040fe4000d7c1270 */
[----:B------:R-:W-:Y:S01]  /*5de0*/  VIADD R15, R15, UR4 ;  /* 0x000000040f0f7c36 */ /* 0x000fe20008000000 */
[----:B------:R4:W-:Y:S01]  /*5df0*/  @P4 STG.E.U16 desc[UR22][R12.64], R18 ;  /* 0x000000120c004986 */ /* 0x0009e2000c101516 */
[----:B------:R-:W-:Y:S01]  /*5e00*/  ISETP.LT.AND P4, PT, R2, UR14, !P5 ;  /* 0x0000000e02007c0c */ /* 0x000fe2000ef81270 */
[----:B------:R-:W-:Y:S01]  /*5e10*/  VIADD R16, R0, 0x18 ;  /* 0x0000001800107836 */ /* 0x000fe20000000000 */
[----:B------:R-:W-:Y:S01]  /*5e20*/  ISETP.LT.AND P5, PT, R186, UR14, !P5 ;  /* 0x0000000eba007c0c */ /* 0x000fe2000efa1270 */
[----:B0-----:R-:W-:Y:S01]  /*5e30*/  IMAD.WIDE R6, R15, 0x2, R36 ;  /* 0x000000020f067825 */ /* 0x001fe200078e0224 */
[----:B--2---:R-:W-:-:S02]  /*5e40*/  PRMT R17, R24, 0x7632, R17 ;  /* 0x0000763218117816 */ /* 0x004fc40000000011 */
[----:B------:R-:W-:Y:S01]  /*5e50*/  ISETP.LT.AND P2, PT, R186, UR14, !P2 ;  /* 0x0000000eba007c0c */ /* 0x000fe2000d741270 */
[C---:B------:R-:W-:Y:S01]  /*5e60*/  VIADD R3, R15.reuse, UR4 ;  /* 0x000000040f037c36 */ /* 0x040fe20008000000 */
[----:B------:R-:W-:Y:S01]  /*5e70*/  ISETP.GE.AND P0, PT, R16, UR15, PT ;  /* 0x0000000f10007c0c */ /* 0x000fe2000bf06270 */
[----:B------:R-:W-:Y:S01]  /*5e80*/  IMAD.WIDE R8, R15, 0x2, R4 ;  /* 0x000000020f087825 */ /* 0x000fe200078e0204 */
[----:B------:R-:W-:-:S03]  /*5e90*/  PRMT R15, R25, 0x7632, R15 ;  /* 0x00007632190f7816 */ /* 0x000fc6000000000f */
[C---:B---3--:R-:W-:Y:S01]  /*5ea0*/  IMAD.WIDE R10, R3.reuse, 0x2, R36 ;  /* 0x00000002030a7825 */ /* 0x048fe200078e0224 */
[----:B------:R0:W-:Y:S03]  /*5eb0*/  @P4 STG.E.U16 desc[UR22][R6.64], R24 ;  /* 0x0000001806004986 */ /* 0x0001e6000c101516 */
[C---:B----4-:R-:W-:Y:S01]  /*5ec0*/  VIADD R13, R3.reuse, UR4 ;  /* 0x00000004030d7c36 */ /* 0x050fe20008000000 */
[----:B------:R2:W-:Y:S01]  /*5ed0*/  @P5 STG.E.U16 desc[UR22][R8.64], R17 ;  /* 0x0000001108005986 */ /* 0x0005e2000c101516 */
[----:B------:R-:W-:Y:S01]  /*5ee0*/  ISETP.LT.AND P5, PT, R2, UR14, !P1 ;  /* 0x0000000e02007c0c */ /* 0x000fe2000cfa1270 */
[----:B------:R-:W-:Y:S02]  /*5ef0*/  VIADD R14, R0, 0x19 ;  /* 0x00000019000e7836 */ /* 0x000fe40000000000 */
        /* <DEDUP_REMOVED lines=8> */
[----:B------:R-:W-:Y:S02]  /*5f80*/  ISETP.GE.AND P2, PT, R12, UR15, PT ;  /* 0x0000000f0c007c0c */ /* 0x000fe4000bf46270 */
        /* <DEDUP_REMOVED lines=9> */
[----:B0-----:R-:W-:Y:S01]  /*6020*/  PRMT R15, R27, 0x7632, R15 ;  /* 0x000076321b0f7816 */ /* 0x001fe2000000000f */
[----:B------:R-:W-:Y:S01]  /*6030*/  IMAD.WIDE R6, R13, 0x2, R36 ;  /* 0x000000020d067825 */ /* 0x000fe200078e0224 */
[----:B------:R-:W-:-:S02]  /*6040*/  PRMT R17, R28, 0x7632, R17 ;  /* 0x000076321c117816 */ /* 0x000fc40000000011 */
[----:B------:R-:W-:Y:S01]  /*6050*/  ISETP.GE.AND P1, PT, R14, UR15, PT ;  /* 0x0000000f0e007c0c */ /* 0x000fe2000bf26270 */
[C---:B--2---:R-:W-:Y:S01]  /*6060*/  IMAD.WIDE R8, R13.reuse, 0x2, R4 ;  /* 0x000000020d087825 */ /* 0x044fe200078e0204 */
[----:B------:R-:W-:Y:S03]  /*6070*/  @P5 STG.E.U16 desc[UR22][R6.64], R27 ;  /* 0x0000001b06005986 */ /* 0x000fe6000c101516 */
[----:B---3--:R-:W-:Y:S01]  /*6080*/  VIADD R3, R13, UR4 ;  /* 0x000000040d037c36 */ /* 0x008fe20008000000 */
[----:B------:R0:W-:Y:S01]  /*6090*/  @P3 STG.E.U16 desc[UR22][R8.64], R15 ;  /* 0x0000000f08003986 */ /* 0x0001e2000c101516 */
[----:B------:R-:W-:Y:S01]  /*60a0*/  ISETP.LT.AND P3, PT, R2, UR14, !P4 ;  /* 0x0000000e02007c0c */ /* 0x000fe2000e761270 */
[----:B------:R-:W-:Y:S01]  /*60b0*/  VIADD R14, R0, 0x1c ;  /* 0x0000001c000e7836 */ /* 0x000fe20000000000 */
[----:B------:R-:W-:Y:S01]  /*60c0*/  ISETP.LT.AND P4, PT, R186, UR14, !P4 ;  /* 0x0000000eba007c0c */ /* 0x000fe2000e781270 */
[----:B------:R-:W-:-:S03]  /*60d0*/  IMAD.WIDE R10, R3, 0x2, R36 ;  /* 0x00000002030a7825 */ /* 0x000fc600078e0224 */
[----:B------:R-:W-:Y:S01]  /*60e0*/  ISETP.GE.AND P5, PT, R14, UR15, PT ;  /* 0x0000000f0e007c0c */ /* 0x000fe2000bfa6270 */
[C---:B------:R-:W-:Y:S01]  /*60f0*/  IMAD.WIDE R12, R3.reuse, 0x2, R4 ;  /* 0x00000002030c7825 */ /* 0x040fe200078e0204 */
[----:B------:R-:W-:Y:S01]  /*6100*/  @P6 STG.E.U16 desc[UR22][R10.64], R28 ;  /* 0x0000001c0a006986 */ /* 0x000fe2000c101516 */
[----:B------:R-:W-:Y:S02]  /*6110*/  ISETP.LT.AND P6, PT, R2, UR14, !P1 ;  /* 0x0000000e02007c0c */ /* 0x000fe4000cfc1270 */
[----:B------:R-:W-:Y:S01]  /*6120*/  VIADD R3, R3, UR4 ;  /* 0x0000000403037c36 */ /* 0x000fe20008000000 */
[----:B------:R2:W-:Y:S01]  /*6130*/  @P0 STG.E.U16 desc[UR22][R12.64], R17 ;  /* 0x000000110c000986 */ /* 0x0005e2000c101516 */
[----:B------:R-:W-:Y:S01]  /*6140*/  ISETP.LT.AND P1, PT, R186, UR14, !P1 ;  /* 0x0000000eba007c0c */ /* 0x000fe2000cf21270 */
[----:B------:R-:W-:Y:S02]  /*6150*/  VIADD R14, R0, 0x1e ;  /* 0x0000001e000e7836 */ /* 0x000fe40000000000 */
[----:B0-----:R-:W-:-:S02]  /*6160*/  VIADD R15, R3, UR4 ;  /* 0x00000004030f7c36 */ /* 0x001fc40008000000 */
[----:B------:R-:W-:-:S04]  /*6170*/  IMAD.WIDE R6, R3, 0x2, R36 ;  /* 0x0000000203067825 */ /* 0x000fc800078e0224 */
[----:B------:R-:W-:Y:S01]  /*6180*/  IMAD.WIDE R8, R3, 0x2, R4 ;  /* 0x0000000203087825 */ /* 0x000fe200078e0204 */
[----:B------:R0:W-:Y:S01]  /*6190*/  @P3 STG.E.U16 desc[UR22][R6.64], R29 ;  /* 0x0000001d06003986 */ /* 0x0001e2000c101516 */
[----:B--2---:R-:W-:Y:S02]  /*61a0*/  PRMT R12, R29, 0x7632, R12 ;  /* 0x000076321d0c7816 */ /* 0x004fe4000000000c */
[C---:B------:R-:W-:Y:S01]  /*61b0*/  IMAD.WIDE R10, R15.reuse, 0x2, R36 ;  /* 0x000000020f0a7825 */ /* 0x040fe200078e0224 */
[----:B------:R-:W-:Y:S02]  /*61c0*/  ISETP.GE.AND P3, PT, R14, UR15, PT ;  /* 0x0000000f0e007c0c */ /* 0x000fe4000bf66270 */
[----:B------:R2:W-:Y:S01]  /*61d0*/  @P4 STG.E.U16 desc[UR22][R8.64], R12 ;  /* 0x0000000c08004986 */ /* 0x0005e2000c101516 */
[----:B------:R-:W-:Y:S01]  /*61e0*/  ISETP.LT.AND P4, PT, R2, UR14, !P2 ;  /* 0x0000000e02007c0c */ /* 0x000fe2000d781270 */
[----:B------:R-:W-:Y:S01]  /*61f0*/  VIADD R3, R15, UR4 ;  /* 0x000000040f037c36 */ /* 0x000fe20008000000 */
[----:B------:R-:W-:Y:S01]  /*6200*/  ISETP.LT.AND P2, PT, R186, UR14, !P2 ;  /* 0x0000000eba007c0c */ /* 0x000fe2000d741270 */
[----:B------:R3:W-:Y:S01]  /*6210*/  @P6 STG.E.U16 desc[UR22][R10.64], R30 ;  /* 0x0000001e0a006986 */ /* 0x0007e2000c101516 */
[----:B------:R-:W-:Y:S01]  /*6220*/  ISETP.LT.AND P6, PT, R2, UR14, !P5 ;  /* 0x0000000e02007c0c */ /* 0x000fe2000efc1270 */
[----:B------:R-:W-:Y:S01]  /*6230*/  VIADD R16, R0, 0x1d ;  /* 0x0000001d00107836 */ /* 0x000fe20000000000 */
[----:B------:R-:W-:Y:S01]  /*6240*/  PRMT R14, R30, 0x7632, R14 ;  /* 0x000076321e0e7816 */ /* 0x000fe2000000000e */
[----:B------:R-:W-:Y:S01]  /*6250*/  VIADD R17, R3, UR4 ;  /* 0x0000000403117c36 */ /* 0x000fe20008000000 */
[----:B------:R-:W-:Y:S01]  /*6260*/  ISETP.LT.AND P5, PT, R186, UR14, !P5 ;  /* 0x0000000eba007c0c */ /* 0x000fe2000efa1270 */
[----:B0-----:R-:W-:Y:S01]  /*6270*/  IMAD.WIDE R6, R15, 0x2, R4 ;  /* 0x000000020f067825 */ /* 0x001fe200078e0204 */
[----:B------:R-:W-:-:S02]  /*6280*/  ISETP.GE.AND P0, PT, R16, UR15, PT ;  /* 0x0000000f10007c0c */ /* 0x000fc4000bf06270 */
[----:B------:R-:W-:Y:S01]  /*6290*/  PRMT R16, R31, 0x7632, R16 ;  /* 0x000076321f107816 */ /* 0x000fe20000000010 */
[C---:B--2---:R-:W-:Y:S01]  /*62a0*/  IMAD.WIDE R8, R3.reuse, 0x2, R36 ;  /* 0x0000000203087825 */ /* 0x044fe200078e0224 */
[----:B------:R0:W-:Y:S03]  /*62b0*/  @P1 STG.E.U16 desc[UR22][R6.64], R14 ;  /* 0x0000000e06001986 */ /* 0x0001e6000c101516 */
[----:B---3--:R-:W-:Y:S01]  /*62c0*/  IMAD.WIDE R10, R3, 0x2, R4 ;  /* 0x00000002030a7825 */ /* 0x008fe200078e0204 */
[----:B------:R-:W-:Y:S01]  /*62d0*/  @P4 STG.E.U16 desc[UR22][R8.64], R31 ;  /* 0x0000001f08004986 */ /* 0x000fe2000c101516 */
[----:B------:R-:W-:Y:S02]  /*62e0*/  ISETP.LT.AND P4, PT, R2, UR14, !P3 ;  /* 0x0000000e02007c0c */ /* 0x000fe4000df81270 */
[----:B------:R-:W-:Y:S01]  /*62f0*/  IMAD.WIDE R12, R17, 0x2, R36 ;  /* 0x00000002110c7825 */ /* 0x000fe200078e0224 */
[----:B------:R-:W-:Y:S01]  /*6300*/  @P2 STG.E.U16 desc[UR22][R10.64], R16 ;  /* 0x000000100a002986 */ /* 0x000fe2000c101516 */
[----:B------:R-:W-:-:S02]  /*6310*/  ISETP.LT.AND P3, PT, R186, UR14, !P3 ;  /* 0x0000000eba007c0c */ /* 0x000fc4000df61270 */
[----:B------:R-:W-:Y:S01]  /*6320*/  VIADD R0, R0, 0x1f ;  /* 0x0000001f00007836 */ /* 0x000fe20000000000 */
[----:B------:R2:W-:Y:S01]  /*6330*/  @P6 STG.E.U16 desc[UR22][R12.64], R32 ;  /* 0x000000200c006986 */ /* 0x0005e2000c101516 */
[----:B------:R-:W-:Y:S01]  /*6340*/  ISETP.LT.AND P6, PT, R2, UR14, !P0 ;  /* 0x0000000e02007c0c */ /* 0x000fe2000c7c1270 */
[----:B------:R-:W-:Y:S01]  /*6350*/  VIADD R15, R17, UR4 ;  /* 0x00000004110f7c36 */ /* 0x000fe20008000000 */
[----:B------:R-:W-:Y:S02]  /*6360*/  ISETP.LT.AND P0, PT, R186, UR14, !P0 ;  /* 0x0000000eba007c0c */ /* 0x000fe4000c701270 */
[----:B------:R-:W-:Y:S01]  /*6370*/  ISETP.GE.AND P1, PT, R0, UR15, PT ;  /* 0x0000000f00007c0c */ /* 0x000fe2000bf26270 */
[----:B0-----:R-:W-:Y:S01]  /*6380*/  IMAD.WIDE R6, R15, 0x2, R36 ;  /* 0x000000020f067825 */ /* 0x001fe200078e0224 */
[----:B------:R-:W-:Y:S02]  /*6390*/  PRMT R0, R32, 0x7632, R0 ;  /* 0x0000763220007816 */ /* 0x000fe40000000000 */
[----:B------:R-:W-:Y:S01]  /*63a0*/  ISETP.LT.AND P2, PT, R2, UR14, !P1 ;  /* 0x0000000e02007c0c */ /* 0x000fe2000cf41270 */
[----:B------:R-:W-:Y:S01]  /*63b0*/  IMAD.WIDE R2, R17, 0x2, R4 ;  /* 0x0000000211027825 */ /* 0x000fe200078e0204 */
[----:B------:R-:W-:-:S02]  /*63c0*/  ISETP.LT.AND P1, PT, R186, UR14, !P1 ;  /* 0x0000000eba007c0c */ /* 0x000fc4000cf21270 */
[----:B------:R-:W-:Y:S01]  /*63d0*/  PRMT R14, R35, 0x7632, R14 ;  /* 0x00007632230e7816 */ /* 0x000fe2000000000e */
[C---:B--2---:R-:W-:Y:S01]  /*63e0*/  VIADD R13, R15.reuse, UR4 ;  /* 0x000000040f0d7c36 */ /* 0x044fe20008000000 */
[----:B------:R0:W-:Y:S01]  /*63f0*/  @P5 STG.E.U16 desc[UR22][R2.64], R0 ;  /* 0x0000000002005986 */ /* 0x0001e2000c101516 */
[----:B------:R-:W-:-:S03]  /*6400*/  IMAD.WIDE R8, R15, 0x2, R4 ;  /* 0x000000020f087825 */ /* 0x000fc600078e0204 */
[----:B------:R2:W-:Y:S01]  /*6410*/  @P6 STG.E.U16 desc[UR22][R6.64], R33 ;  /* 0x0000002106006986 */ /* 0x0005e2000c101516 */
[C---:B------:R-:W-:Y:S02]  /*6420*/  VIADD R17, R13.reuse, UR4 ;  /* 0x000000040d117c36 */ /* 0x040fe40008000000 */
[----:B------:R-:W-:-:S04]  /*6430*/  IMAD.WIDE R10, R13, 0x2, R36 ;  /* 0x000000020d0a7825 */ /* 0x000fc800078e0224 */
[----:B------:R-:W-:Y:S01]  /*6440*/  IMAD.WIDE R12, R13, 0x2, R4 ;  /* 0x000000020d0c7825 */ /* 0x000fe200078e0204 */
[----:B0-----:R-:W-:-:S03]  /*6450*/  PRMT R3, R33, 0x7632, R3 ;  /* 0x0000763221037816 */ /* 0x001fc60000000003 */
[C---:B------:R-:W-:Y:S01]  /*6460*/  IMAD.WIDE R36, R17.reuse, 0x2, R36 ;  /* 0x0000000211247825 */ /* 0x040fe200078e0224 */
[----:B--2---:R-:W-:Y:S01]  /*6470*/  PRMT R7, R34, 0x7632, R7 ;  /* 0x0000763222077816 */ /* 0x004fe20000000007 */
[----:B------:R0:W-:Y:S02]  /*6480*/  @P0 STG.E.U16 desc[UR22][R8.64], R3 ;  /* 0x0000000308000986 */ /* 0x0001e4000c101516 */
[----:B------:R-:W-:Y:S02]  /*6490*/  IMAD.WIDE R4, R17, 0x2, R4 ;  /* 0x0000000211047825 */ /* 0x000fe400078e0204 */
[----:B------:R0:W-:Y:S04]  /*64a0*/  @P4 STG.E.U16 desc[UR22][R10.64], R34 ;  /* 0x000000220a004986 */ /* 0x0001e8000c101516 */
[----:B------:R0:W-:Y:S04]  /*64b0*/  @P3 STG.E.U16 desc[UR22][R12.64], R7 ;  /* 0x000000070c003986 */ /* 0x0001e8000c101516 */
[----:B------:R0:W-:Y:S04]  /*64c0*/  @P2 STG.E.U16 desc[UR22][R36.64], R35 ;  /* 0x0000002324002986 */ /* 0x0001e8000c101516 */
[----:B------:R0:W-:Y:S01]  /*64d0*/  @P1 STG.E.U16 desc[UR22][R4.64], R14 ;  /* 0x0000000e04001986 */ /* 0x0001e2000c101516 */
[----:B-1----:R-:W-:Y:S06]  /*64e0*/  BAR.SYNC.DEFER_BLOCKING 0x0 ;  /* 0x0000000000007b1d */ /* 0x002fec0000010000 */
[----:B------:R-:W-:Y:S05]  /*64f0*/  BRA.U UP0, `(.L_x_13) ;  /* 0x0000000100a07547 */ /* 0x000fea000b800000 */
[----:B------:R-:W1:Y:S01]  /*6500*/  S2UR UR5, SR_CgaCtaId ;  /* 0x00000000000579c3 */ /* 0x000e620000008800 */
[----:B------:R-:W-:Y:S01]  /*6510*/  NOP ;  /* 0x0000000000007918 */ /* 0x000fe20000000000 */
[----:B------:R-:W-:Y:S01]  /*6520*/  UMOV UR4, 0x50 ;  /* 0x0000005000047882 */ /* 0x000fe20000000000 */
[----:B------:R-:W-:Y:S02]  /*6530*/  IMAD.U32 R0, RZ, RZ, UR8 ;  /* 0x00000008ff007e24 */ /* 0x000fe4000f8e00ff */
[----:B0-----:R-:W-:Y:S02]  /*6540*/  IMAD.MOV.U32 R3, RZ, RZ, 0x3 ;  /* 0x00000003ff037424 */ /* 0x001fe400078e00ff */
[----:B------:R-:W-:Y:S01]  /*6550*/  IMAD.MOV.U32 R7, RZ, RZ, 0x1 ;  /* 0x00000001ff077424 */ /* 0x000fe200078e00ff */
[----:B------:R-:W-:-:S04]  /*6560*/  LOP3.LUT R0, R0, 0xffff, RZ, 0xc0, !PT ;  /* 0x0000ffff00007812 */ /* 0x000fc800078ec0ff */
[----:B------:R-:W-:-:S05]  /*6570*/  SHF.R.U32.HI R0, RZ, 0x5, R0 ;  /* 0x00000005ff007819 */ /* 0x000fca0000011600 */
[----:B------:R-:W-:Y:S01]  /*6580*/  VIADD R2, R0, 0x10 ;  /* 0x0000001000027836 */ /* 0x000fe20000000000 */
[----:B------:R-:W-:Y:S01]  /*6590*/  SHF.L.U32 R0, R3, R0, RZ ;  /* 0x0000000003007219 */ /* 0x000fe200000006ff */
[----:B-1----:R-:W-:-:S03]  /*65a0*/  ULEA UR6, UR5, UR4, 0x18 ;  /* 0x0000000405067291 */ /* 0x002fc6000f8ec0ff */
[----:B------:R-:W-:-:S04]  /*65b0*/  SHF.L.U32 R3, R7, R2, RZ ;  /* 0x0000000207037219 */ /* 0x000fc800000006ff */
[----:B------:R-:W-:Y:S02]  /*65c0*/  LOP3.LUT R0, R3, R0, RZ, 0xfc, !PT ;  /* 0x0000000003007212 */ /* 0x000fe400078efcff */
[----:B------:R-:W0:Y:S02]  /*65d0*/  LDS R5, [UR6] ;  /* 0x00000006ff057984 */ /* 0x000e240008000800 */
[C---:B------:R-:W-:Y:S02]  /*65e0*/  LOP3.LUT R2, R0.reuse, 0xffff, RZ, 0xc0, !PT ;  /* 0x0000ffff00027812 */ /* 0x040fe400078ec0ff */
[----:B0-----:R-:W-:-:S04]  /*65f0*/  LOP3.LUT R3, R0, 0xffff, R5, 0x80, !PT ;  /* 0x0000ffff00037812 */ /* 0x001fc800078e8005 */
[----:B------:R-:W-:-:S13]  /*6600*/  ISETP.NE.AND P0, PT, R3, R2, PT ;  /* 0x000000020300720c */ /* 0x000fda0003f05270 */
[----:B------:R-:W-:Y:S05]  /*6610*/  @P0 BRA `(.L_x_14) ;  /* 0x0000000000500947 */ /* 0x000fea0003800000 */
[----:B------:R-:W-:Y:S02]  /*6620*/  SHF.R.U32.HI R5, RZ, 0x10, R5 ;  /* 0x00000010ff057819 */ /* 0x000fe40000011605 */
[----:B------:R-:W-:-:S04]  /*6630*/  SHF.R.U32.HI R2, RZ, 0x10, R0 ;  /* 0x00000010ff027819 */ /* 0x000fc80000011600 */
[----:B------:R-:W-:-:S04]  /*6640*/  LOP3.LUT R5, R5, R2, RZ, 0xc0, !PT ;  /* 0x0000000205057212 */ /* 0x000fc800078ec0ff */
[----:B------:R-:W-:-:S13]  /*6650*/  ISETP.NE.AND P0, PT, R5, R2, PT ;  /* 0x000000020500720c */ /* 0x000fda0003f05270 */
[----:B------:R-:W-:Y:S05]  /*6660*/  @P0 BRA `(.L_x_15) ;  /* 0x0000000000300947 */ /* 0x000fea0003800000 */
[----:B------:R-:W-:Y:S01]  /*6670*/  R2UR UR4, R0 ;  /* 0x00000000000472ca */ /* 0x000fe200000e0000 */
[----:B------:R-:W-:Y:S01]  /*6680*/  VOTEU.ANY UR5, UPT, PT ;  /* 0x0000000000057886 */ /* 0x000fe200038e0100 */
[----:B------:R-:W0:Y:S01]  /*6690*/  S2R R0, SR_LANEID ;  /* 0x0000000000007919 */ /* 0x000e220000000000 */
[----:B------:R-:W-:-:S10]  /*66a0*/  UFLO.U32 UR5, UR5 ;  /* 0x00000005000572bd */ /* 0x000fd400080e0000 */
[----:B------:R-:W-:-:S06]  /*66b0*/  ULOP3.LUT UR4, URZ, UR4, URZ, 0x33, !UPT ;  /* 0x00000004ff047292 */ /* 0x000fcc000f8e33ff */
[----:B------:R-:W-:-:S04]  /*66c0*/  IMAD.U32 R2, RZ, RZ, UR4 ;  /* 0x00000004ff027e24 */ /* 0x000fc8000f8e00ff */
[----:B------:R-:W1:Y:S02]  /*66d0*/  REDUX UR7, R2 ;  /* 0x00000000020773c4 */ /* 0x000e640000000000 */
[----:B------:R2:W-:Y:S01]  /*66e0*/  UTCATOMSWS.AND URZ, UR4 ;  /* 0x0000000400ff79e3 */ /* 0x0005e20008000000 */
[----:B0-----:R-:W-:Y:S01]  /*66f0*/  ISETP.EQ.U32.AND P0, PT, R0, UR5, PT ;  /* 0x0000000500007c0c */ /* 0x001fe2000bf02070 */
[----:B-1----:R-:W-:-:S12]  /*6700*/  IMAD.U32 R0, RZ, RZ, UR7 ;  /* 0x00000007ff007e24 */ /* 0x002fd8000f8e00ff */
[----:B------:R2:W-:Y:S01]  /*6710*/  @P0 ATOMS.AND RZ, [UR6], R0 ;  /* 0x00000000ffff098c */ /* 0x0005e2000a800006 */
[----:B------:R-:W-:Y:S05]  /*6720*/  BRA `(.L_x_13) ;  /* 0x0000000000147947 */ /* 0x000fea0003800000 */
.L_x_15:
[----:B------:R-:W-:-:S07]  /*6730*/  MOV R2, 0x6750 ;  /* 0x0000675000027802 */ /* 0x000fce0000000f00 */
[----:B------:R-:W-:Y:S05]  /*6740*/  CALL.REL.NOINC `($__internal_0_$__cuda_sm10x_tcgen05_guardrail_trap_col_being_dealloced_not_returned_by_alloc) ;  /* 0x00000000002c7944 */ /* 0x000fea0003c00000 */
[----:B------:R-:W-:Y:S05]  /*6750*/  BRA `(.L_x_13) ;  /* 0x0000000000087947 */ /* 0x000fea0003800000 */
.L_x_14:
[----:B------:R-:W-:-:S07]  /*6760*/  MOV R2, 0x6780 ;  /* 0x0000678000027802 */ /* 0x000fce0000000f00 */
[----:B------:R-:W-:Y:S05]  /*6770*/  CALL.REL.NOINC `($__internal_2_$__cuda_sm10x_tcgen05_guardrail_trap_unallocated_columns_being_dealloced) ;  /* 0x0000000000387944 */ /* 0x000fea0003c00000 */
.L_x_13:
[----:B------:R-:W-:Y:S01]  /*6780*/  NOP ;  /* 0x0000000000007918 */ /* 0x000fe20000000000 */
[----:B--2---:R-:W-:Y:S05]  /*6790*/  EXIT ;  /* 0x000000000000794d */ /* 0x004fea0003800000 */
.L_x_8:
[----:B------:R-:W0:Y:S02]  /*67a0*/  SYNCS.PHASECHK.TRANS64.TRYWAIT P1, [UR11], R32 ;  /* 0x00000020ff0075a7 */ /* 0x000e24000802110b */
[----:B0-----:R-:W-:Y:S05]  /*67b0*/  @!P1 BRA `(.L_x_8) ;  /* 0xfffffffc00f89947 */ /* 0x001fea000383ffff */
[----:B------:R-:W-:Y:S05]  /*67c0*/  BRA `(.L_x_16) ;  /* 0xffffffcc00d47947 */ /* 0x000fea000383ffff */
.L_x_12:
[----:B------:R-:W0:Y:S02]  /*67d0*/  SYNCS.PHASECHK.TRANS64.TRYWAIT P0, [UR11], R3 ;  /* 0x00000003ff0075a7 */ /* 0x000e24000800110b */
[----:B0-----:R-:W-:Y:S05]  /*67e0*/  @!P0 BRA `(.L_x_12) ;  /* 0xfffffffc00f88947 */ /* 0x001fea000383ffff */
[----:B------:R-:W-:Y:S05]  /*67f0*/  BRA `(.L_x_11) ;  /* 0xffffffe4007c7947 */ /* 0x000fea000383ffff */
        .weak           $__internal_0_$__cuda_sm10x_tcgen05_guardrail_trap_col_being_dealloced_not_returned_by_alloc
        .type           $__internal_0_$__cuda_sm10x_tcgen05_guardrail_trap_col_being_dealloced_not_returned_by_alloc,@function
        .size           $__internal_0_$__cuda_sm10x_tcgen05_guardrail_trap_col_being_dealloced_not_returned_by_alloc,($__internal_1_$__cuda_sm10x_tcgen05_guardrail_trap_phase_invalid_during_alloc - $__internal_0_$__cuda_sm10x_tcgen05_guardrail_trap_col_being_dealloced_not_returned_by_alloc)
$__internal_0_$__cuda_sm10x_tcgen05_guardrail_trap_col_being_dealloced_not_returned_by_alloc:
[----:B------:R-:W-:Y:S05]  /*6800*/  BPT.TRAP 0x1 ;  /* 0x000000040000795c */ /* 0x000fea0000300000 */
[----:B------:R-:W-:-:S04]  /*6810*/  IMAD.MOV.U32 R3, RZ, RZ, 0x0 ;  /* 0x00000000ff037424 */ /* 0x000fc800078e00ff */
[----:B------:R-:W-:Y:S05]  /*6820*/  RET.REL.NODEC R2 `(matmul_kernel) ;  /* 0xffffff9402f47950 */ /* 0x000fea0003c3ffff */
        .weak           $__internal_1_$__cuda_sm10x_tcgen05_guardrail_trap_phase_invalid_during_alloc
        .type           $__internal_1_$__cuda_sm10x_tcgen05_guardrail_trap_phase_invalid_during_alloc,@function
        .size           $__internal_1_$__cuda_sm10x_tcgen05_guardrail_trap_phase_invalid_during_alloc,($__internal_2_$__cuda_sm10x_tcgen05_guardrail_trap_unallocated_columns_being_dealloced - $__internal_1_$__cuda_sm10x_tcgen05_guardrail_trap_phase_invalid_during_alloc)
$__internal_1_$__cuda_sm10x_tcgen05_guardrail_trap_phase_invalid_during_alloc:
[----:B------:R-:W-:Y:S05]  /*6830*/  BPT.TRAP 0x1 ;  /* 0x000000040000795c */ /* 0x000fea0000300000 */
[----:B------:R-:W-:-:S04]  /*6840*/  IMAD.MOV.U32 R5, RZ, RZ, 0x0 ;  /* 0x00000000ff057424 */ /* 0x000fc800078e00ff */
[----:B------:R-:W-:Y:S05]  /*6850*/  RET.REL.NODEC R4 `(matmul_kernel) ;  /* 0xffffff9404e87950 */ /* 0x000fea0003c3ffff */
        .weak           $__internal_2_$__cuda_sm10x_tcgen05_guardrail_trap_unallocated_columns_being_dealloced
        .type           $__internal_2_$__cuda_sm10x_tcgen05_guardrail_trap_unallocated_columns_being_dealloced,@function
        .size           $__internal_2_$__cuda_sm10x_tcgen05_guardrail_trap_unallocated_columns_being_dealloced,(.L_x_20 - $__internal_2_$__cuda_sm10x_tcgen05_guardrail_trap_unallocated_columns_being_dealloced)
$__internal_2_$__cuda_sm10x_tcgen05_guardrail_trap_unallocated_columns_being_dealloced:
[----:B------:R-:W-:Y:S05]  /*6860*/  BPT.TRAP 0x1 ;  /* 0x000000040000795c */ /* 0x000fea0000300000 */
[----:B------:R-:W-:-:S04]  /*6870*/  IMAD.MOV.U32 R3, RZ, RZ, 0x0 ;  /* 0x00000000ff037424 */ /* 0x000fc800078e00ff */
[----:B------:R-:W-:Y:S05]  /*6880*/  RET.REL.NODEC R2 `(matmul_kernel) ;  /* 0xffffff9402dc7950 */ /* 0x000fea0003c3ffff */
.L_x_17:
[----:B------:R-:W-:-:S00]  /*6890*/  BRA `(.L_x_17) ;  /* 0xfffffffc00fc7947 */ /* 0x000fc0000383ffff */
[----:B------:R-:W-:-:S00]  /*68a0*/  NOP ;  /* 0x0000000000007918 */ /* 0x000fc00000000000 */
        /* <DEDUP_REMOVED lines=13> */
.L_x_20:


//--------------------- .nv.shared.matmul_kernel  --------------------------
	.section	.nv.shared.matmul_kernel,"aw",@nobits
	.sectionflags	@""
	.align	16
	.zero		1024


//--------------------- .nv.shared.reserved.0     --------------------------
	.section	.nv.shared.reserved.0,"aw",@nobits
	.align	8
	.weak		__nv_reservedSMEM_offset_0_alias
	.size		__nv_reservedSMEM_offset_0_alias, 0, 64
	.other		__nv_reservedSMEM_offset_0_alias,@"STO_CUDA_RESERVED_SHARED STV_DEFAULT"
__nv_reservedSMEM_offset_0_alias:
	.zero		0
.nv.shared.reserved.0:
	.zero		64
	.weak		__nv_reservedSMEM_allocation_phase
	.type		__nv_reservedSMEM_allocation_phase,@object
	.size		__nv_reservedSMEM_allocation_phase,(.L_0 - __nv_reservedSMEM_allocation_phase)
__nv_reservedSMEM_allocation_phase:
	.zero		1
.L_0:
	.zero		7
	.weak		__nv_reservedSMEM_devtool_atexit_pc
	.type		__nv_reservedSMEM_devtool_atexit_pc,@object
	.size		__nv_reservedSMEM_devtool_atexit_pc,(__nv_reservedSMEM_allocation_mask - __nv_reservedSMEM_devtool_atexit_pc)
__nv_reservedSMEM_devtool_atexit_pc:
	.zero		8
	.weak		__nv_reservedSMEM_allocation_mask
	.type		__nv_reservedSMEM_allocation_mask,@object
	.size		__nv_reservedSMEM_allocation_mask,(.L_2 - __nv_reservedSMEM_allocation_mask)
__nv_reservedSMEM_allocation_mask:
	.zero		4
.L_2:


//--------------------- .nv.constant0.matmul_kernel --------------------------
	.section	.nv.constant0.matmul_kernel,"a",@progbits
	.sectionflags	@""
	.align	4
.nv.constant0.matmul_kernel:
	.zero		976


//--------------------- SYMBOLS --------------------------

	.type		.nv.reservedSmem.offset0,@object
	.size		.nv.reservedSmem.offset0,0x4
	.type		.nv.reservedSmem.cap,@object
	.size		.nv.reservedSmem.cap,0x4
